//
// Generated by NVIDIA NVVM Compiler
//
// Compiler Build ID: CL-36424714
// Cuda compilation tools, release 13.0, V13.0.88
// Based on NVVM 20.0.0
//

.version 9.0
.target sm_100
.address_size 64

	// .globl	_Z10d_printMatP6Matrix
.extern .func  (.param .b32 func_retval0) vprintf
(
	.param .b64 vprintf_param_0,
	.param .b64 vprintf_param_1
)
;
.global .align 1 .b8 $str$1[20] = {68, 105, 109, 32, 120, 32, 37, 100, 44, 32, 68, 105, 109, 32, 121, 32, 37, 100, 10};
.global .align 1 .b8 $str$2[5] = {37, 108, 100, 32};
.global .align 1 .b8 $str$3[2] = {10};

.visible .entry _Z10d_printMatP6Matrix(
	.param .u64 .ptr .align 1 _Z10d_printMatP6Matrix_param_0
)
{
	.local .align 8 .b8 	__local_depot0[8];
	.reg .b64 	%SP;
	.reg .b64 	%SPL;
	.reg .pred 	%p<17>;
	.reg .b32 	%r<178>;
	.reg .b64 	%rd<218>;

	mov.u64 	%SPL, __local_depot0;
	cvta.local.u64 	%SP, %SPL;
	ld.param.u64 	%rd6, [_Z10d_printMatP6Matrix_param_0];
	cvta.to.global.u64 	%rd1, %rd6;
	add.u64 	%rd7, %SP, 0;
	add.u64 	%rd2, %SPL, 0;
	ld.global.v2.u32 	{%r1, %r2}, [%rd1];
	st.local.v2.u32 	[%rd2], {%r2, %r1};
	mov.u64 	%rd8, $str$1;
	cvta.global.u64 	%rd9, %rd8;
	{ // callseq 0, 0
	.param .b64 param0;
	st.param.b64 	[param0], %rd9;
	.param .b64 param1;
	st.param.b64 	[param1], %rd7;
	.param .b32 retval0;
	call.uni (retval0), 
	vprintf, 
	(
	param0, 
	param1
	);
	ld.param.b32 	%r23, [retval0];
	} // callseq 0
	setp.lt.s32 	%p1, %r1, 1;
	@%p1 bra 	$L__BB0_23;
	setp.lt.s32 	%p2, %r2, 1;
	@%p2 bra 	$L__BB0_17;
	and.b32  	%r3, %r2, 15;
	and.b32  	%r4, %r2, 7;
	and.b32  	%r5, %r2, 3;
	and.b32  	%r38, %r2, 2147483632;
	neg.s32 	%r6, %r38;
	mov.b32 	%r171, 0;
	mov.u64 	%rd213, $str$3;
	mov.u64 	%rd192, $str$2;
$L__BB0_3:
	setp.lt.u32 	%p7, %r2, 16;
	mov.b32 	%r174, 0;
	@%p7 bra 	$L__BB0_6;
	mov.b64 	%rd217, 0;
	mov.u32 	%r172, %r6;
$L__BB0_5:
	.pragma "nounroll";
	and.b32  	%r174, %r2, 2147483632;
	cvt.u32.u64 	%r40, %rd217;
	ld.global.u64 	%rd15, [%rd1+8];
	ld.global.u32 	%r41, [%rd1+4];
	mad.lo.s32 	%r42, %r41, %r171, %r40;
	mul.wide.s32 	%rd16, %r42, 8;
	add.s64 	%rd17, %rd15, %rd16;
	ld.u64 	%rd18, [%rd17];
	st.local.u64 	[%rd2], %rd18;
	mov.u64 	%rd19, $str$2;
	cvta.global.u64 	%rd20, %rd19;
	add.u64 	%rd21, %SP, 0;
	{ // callseq 6, 0
	.param .b64 param0;
	st.param.b64 	[param0], %rd20;
	.param .b64 param1;
	st.param.b64 	[param1], %rd21;
	.param .b32 retval0;
	call.uni (retval0), 
	vprintf, 
	(
	param0, 
	param1
	);
	ld.param.b32 	%r43, [retval0];
	} // callseq 6
	ld.global.u64 	%rd22, [%rd1+8];
	ld.global.u32 	%r45, [%rd1+4];
	mul.lo.s32 	%r46, %r45, %r171;
	cvt.s64.s32 	%rd23, %r46;
	add.s64 	%rd24, %rd217, %rd23;
	shl.b64 	%rd25, %rd24, 3;
	add.s64 	%rd26, %rd22, %rd25;
	ld.u64 	%rd27, [%rd26+8];
	st.local.u64 	[%rd2], %rd27;
	{ // callseq 7, 0
	.param .b64 param0;
	st.param.b64 	[param0], %rd20;
	.param .b64 param1;
	st.param.b64 	[param1], %rd21;
	.param .b32 retval0;
	call.uni (retval0), 
	vprintf, 
	(
	param0, 
	param1
	);
	ld.param.b32 	%r47, [retval0];
	} // callseq 7
	ld.global.u64 	%rd28, [%rd1+8];
	ld.global.u32 	%r49, [%rd1+4];
	mul.lo.s32 	%r50, %r49, %r171;
	cvt.s64.s32 	%rd29, %r50;
	add.s64 	%rd30, %rd217, %rd29;
	shl.b64 	%rd31, %rd30, 3;
	add.s64 	%rd32, %rd28, %rd31;
	ld.u64 	%rd33, [%rd32+16];
	st.local.u64 	[%rd2], %rd33;
	{ // callseq 8, 0
	.param .b64 param0;
	st.param.b64 	[param0], %rd20;
	.param .b64 param1;
	st.param.b64 	[param1], %rd21;
	.param .b32 retval0;
	call.uni (retval0), 
	vprintf, 
	(
	param0, 
	param1
	);
	ld.param.b32 	%r51, [retval0];
	} // callseq 8
	ld.global.u64 	%rd34, [%rd1+8];
	ld.global.u32 	%r53, [%rd1+4];
	mul.lo.s32 	%r54, %r53, %r171;
	cvt.s64.s32 	%rd35, %r54;
	add.s64 	%rd36, %rd217, %rd35;
	shl.b64 	%rd37, %rd36, 3;
	add.s64 	%rd38, %rd34, %rd37;
	ld.u64 	%rd39, [%rd38+24];
	st.local.u64 	[%rd2], %rd39;
	{ // callseq 9, 0
	.param .b64 param0;
	st.param.b64 	[param0], %rd20;
	.param .b64 param1;
	st.param.b64 	[param1], %rd21;
	.param .b32 retval0;
	call.uni (retval0), 
	vprintf, 
	(
	param0, 
	param1
	);
	ld.param.b32 	%r55, [retval0];
	} // callseq 9
	ld.global.u64 	%rd40, [%rd1+8];
	ld.global.u32 	%r57, [%rd1+4];
	mul.lo.s32 	%r58, %r57, %r171;
	cvt.s64.s32 	%rd41, %r58;
	add.s64 	%rd42, %rd217, %rd41;
	shl.b64 	%rd43, %rd42, 3;
	add.s64 	%rd44, %rd40, %rd43;
	ld.u64 	%rd45, [%rd44+32];
	st.local.u64 	[%rd2], %rd45;
	{ // callseq 10, 0
	.param .b64 param0;
	st.param.b64 	[param0], %rd20;
	.param .b64 param1;
	st.param.b64 	[param1], %rd21;
	.param .b32 retval0;
	call.uni (retval0), 
	vprintf, 
	(
	param0, 
	param1
	);
	ld.param.b32 	%r59, [retval0];
	} // callseq 10
	ld.global.u64 	%rd46, [%rd1+8];
	ld.global.u32 	%r61, [%rd1+4];
	mul.lo.s32 	%r62, %r61, %r171;
	cvt.s64.s32 	%rd47, %r62;
	add.s64 	%rd48, %rd217, %rd47;
	shl.b64 	%rd49, %rd48, 3;
	add.s64 	%rd50, %rd46, %rd49;
	ld.u64 	%rd51, [%rd50+40];
	st.local.u64 	[%rd2], %rd51;
	{ // callseq 11, 0
	.param .b64 param0;
	st.param.b64 	[param0], %rd20;
	.param .b64 param1;
	st.param.b64 	[param1], %rd21;
	.param .b32 retval0;
	call.uni (retval0), 
	vprintf, 
	(
	param0, 
	param1
	);
	ld.param.b32 	%r63, [retval0];
	} // callseq 11
	ld.global.u64 	%rd52, [%rd1+8];
	ld.global.u32 	%r65, [%rd1+4];
	mul.lo.s32 	%r66, %r65, %r171;
	cvt.s64.s32 	%rd53, %r66;
	add.s64 	%rd54, %rd217, %rd53;
	shl.b64 	%rd55, %rd54, 3;
	add.s64 	%rd56, %rd52, %rd55;
	ld.u64 	%rd57, [%rd56+48];
	st.local.u64 	[%rd2], %rd57;
	{ // callseq 12, 0
	.param .b64 param0;
	st.param.b64 	[param0], %rd20;
	.param .b64 param1;
	st.param.b64 	[param1], %rd21;
	.param .b32 retval0;
	call.uni (retval0), 
	vprintf, 
	(
	param0, 
	param1
	);
	ld.param.b32 	%r67, [retval0];
	} // callseq 12
	ld.global.u64 	%rd58, [%rd1+8];
	ld.global.u32 	%r69, [%rd1+4];
	mul.lo.s32 	%r70, %r69, %r171;
	cvt.s64.s32 	%rd59, %r70;
	add.s64 	%rd60, %rd217, %rd59;
	shl.b64 	%rd61, %rd60, 3;
	add.s64 	%rd62, %rd58, %rd61;
	ld.u64 	%rd63, [%rd62+56];
	st.local.u64 	[%rd2], %rd63;
	{ // callseq 13, 0
	.param .b64 param0;
	st.param.b64 	[param0], %rd20;
	.param .b64 param1;
	st.param.b64 	[param1], %rd21;
	.param .b32 retval0;
	call.uni (retval0), 
	vprintf, 
	(
	param0, 
	param1
	);
	ld.param.b32 	%r71, [retval0];
	} // callseq 13
	ld.global.u64 	%rd64, [%rd1+8];
	ld.global.u32 	%r73, [%rd1+4];
	mul.lo.s32 	%r74, %r73, %r171;
	cvt.s64.s32 	%rd65, %r74;
	add.s64 	%rd66, %rd217, %rd65;
	shl.b64 	%rd67, %rd66, 3;
	add.s64 	%rd68, %rd64, %rd67;
	ld.u64 	%rd69, [%rd68+64];
	st.local.u64 	[%rd2], %rd69;
	{ // callseq 14, 0
	.param .b64 param0;
	st.param.b64 	[param0], %rd20;
	.param .b64 param1;
	st.param.b64 	[param1], %rd21;
	.param .b32 retval0;
	call.uni (retval0), 
	vprintf, 
	(
	param0, 
	param1
	);
	ld.param.b32 	%r75, [retval0];
	} // callseq 14
	ld.global.u64 	%rd70, [%rd1+8];
	ld.global.u32 	%r77, [%rd1+4];
	mul.lo.s32 	%r78, %r77, %r171;
	cvt.s64.s32 	%rd71, %r78;
	add.s64 	%rd72, %rd217, %rd71;
	shl.b64 	%rd73, %rd72, 3;
	add.s64 	%rd74, %rd70, %rd73;
	ld.u64 	%rd75, [%rd74+72];
	st.local.u64 	[%rd2], %rd75;
	{ // callseq 15, 0
	.param .b64 param0;
	st.param.b64 	[param0], %rd20;
	.param .b64 param1;
	st.param.b64 	[param1], %rd21;
	.param .b32 retval0;
	call.uni (retval0), 
	vprintf, 
	(
	param0, 
	param1
	);
	ld.param.b32 	%r79, [retval0];
	} // callseq 15
	ld.global.u64 	%rd76, [%rd1+8];
	ld.global.u32 	%r81, [%rd1+4];
	mul.lo.s32 	%r82, %r81, %r171;
	cvt.s64.s32 	%rd77, %r82;
	add.s64 	%rd78, %rd217, %rd77;
	shl.b64 	%rd79, %rd78, 3;
	add.s64 	%rd80, %rd76, %rd79;
	ld.u64 	%rd81, [%rd80+80];
	st.local.u64 	[%rd2], %rd81;
	{ // callseq 16, 0
	.param .b64 param0;
	st.param.b64 	[param0], %rd20;
	.param .b64 param1;
	st.param.b64 	[param1], %rd21;
	.param .b32 retval0;
	call.uni (retval0), 
	vprintf, 
	(
	param0, 
	param1
	);
	ld.param.b32 	%r83, [retval0];
	} // callseq 16
	ld.global.u64 	%rd82, [%rd1+8];
	ld.global.u32 	%r85, [%rd1+4];
	mul.lo.s32 	%r86, %r85, %r171;
	cvt.s64.s32 	%rd83, %r86;
	add.s64 	%rd84, %rd217, %rd83;
	shl.b64 	%rd85, %rd84, 3;
	add.s64 	%rd86, %rd82, %rd85;
	ld.u64 	%rd87, [%rd86+88];
	st.local.u64 	[%rd2], %rd87;
	{ // callseq 17, 0
	.param .b64 param0;
	st.param.b64 	[param0], %rd20;
	.param .b64 param1;
	st.param.b64 	[param1], %rd21;
	.param .b32 retval0;
	call.uni (retval0), 
	vprintf, 
	(
	param0, 
	param1
	);
	ld.param.b32 	%r87, [retval0];
	} // callseq 17
	ld.global.u64 	%rd88, [%rd1+8];
	ld.global.u32 	%r89, [%rd1+4];
	mul.lo.s32 	%r90, %r89, %r171;
	cvt.s64.s32 	%rd89, %r90;
	add.s64 	%rd90, %rd217, %rd89;
	shl.b64 	%rd91, %rd90, 3;
	add.s64 	%rd92, %rd88, %rd91;
	ld.u64 	%rd93, [%rd92+96];
	st.local.u64 	[%rd2], %rd93;
	{ // callseq 18, 0
	.param .b64 param0;
	st.param.b64 	[param0], %rd20;
	.param .b64 param1;
	st.param.b64 	[param1], %rd21;
	.param .b32 retval0;
	call.uni (retval0), 
	vprintf, 
	(
	param0, 
	param1
	);
	ld.param.b32 	%r91, [retval0];
	} // callseq 18
	ld.global.u64 	%rd94, [%rd1+8];
	ld.global.u32 	%r93, [%rd1+4];
	mul.lo.s32 	%r94, %r93, %r171;
	cvt.s64.s32 	%rd95, %r94;
	add.s64 	%rd96, %rd217, %rd95;
	shl.b64 	%rd97, %rd96, 3;
	add.s64 	%rd98, %rd94, %rd97;
	ld.u64 	%rd99, [%rd98+104];
	st.local.u64 	[%rd2], %rd99;
	{ // callseq 19, 0
	.param .b64 param0;
	st.param.b64 	[param0], %rd20;
	.param .b64 param1;
	st.param.b64 	[param1], %rd21;
	.param .b32 retval0;
	call.uni (retval0), 
	vprintf, 
	(
	param0, 
	param1
	);
	ld.param.b32 	%r95, [retval0];
	} // callseq 19
	ld.global.u64 	%rd100, [%rd1+8];
	ld.global.u32 	%r97, [%rd1+4];
	mul.lo.s32 	%r98, %r97, %r171;
	cvt.s64.s32 	%rd101, %r98;
	add.s64 	%rd102, %rd217, %rd101;
	shl.b64 	%rd103, %rd102, 3;
	add.s64 	%rd104, %rd100, %rd103;
	ld.u64 	%rd105, [%rd104+112];
	st.local.u64 	[%rd2], %rd105;
	{ // callseq 20, 0
	.param .b64 param0;
	st.param.b64 	[param0], %rd20;
	.param .b64 param1;
	st.param.b64 	[param1], %rd21;
	.param .b32 retval0;
	call.uni (retval0), 
	vprintf, 
	(
	param0, 
	param1
	);
	ld.param.b32 	%r99, [retval0];
	} // callseq 20
	ld.global.u64 	%rd106, [%rd1+8];
	ld.global.u32 	%r101, [%rd1+4];
	mul.lo.s32 	%r102, %r101, %r171;
	cvt.s64.s32 	%rd107, %r102;
	add.s64 	%rd108, %rd217, %rd107;
	shl.b64 	%rd109, %rd108, 3;
	add.s64 	%rd110, %rd106, %rd109;
	ld.u64 	%rd111, [%rd110+120];
	st.local.u64 	[%rd2], %rd111;
	{ // callseq 21, 0
	.param .b64 param0;
	st.param.b64 	[param0], %rd20;
	.param .b64 param1;
	st.param.b64 	[param1], %rd21;
	.param .b32 retval0;
	call.uni (retval0), 
	vprintf, 
	(
	param0, 
	param1
	);
	ld.param.b32 	%r103, [retval0];
	} // callseq 21
	add.s64 	%rd217, %rd217, 16;
	add.s32 	%r172, %r172, 16;
	setp.ne.s32 	%p8, %r172, 0;
	@%p8 bra 	$L__BB0_5;
$L__BB0_6:
	setp.eq.s32 	%p9, %r3, 0;
	@%p9 bra 	$L__BB0_16;
	add.s32 	%r105, %r3, -1;
	setp.lt.u32 	%p10, %r105, 7;
	@%p10 bra 	$L__BB0_9;
	ld.global.u64 	%rd112, [%rd1+8];
	ld.global.u32 	%r106, [%rd1+4];
	mad.lo.s32 	%r107, %r106, %r171, %r174;
	mul.wide.s32 	%rd113, %r107, 8;
	add.s64 	%rd114, %rd112, %rd113;
	ld.u64 	%rd115, [%rd114];
	st.local.u64 	[%rd2], %rd115;
	cvta.global.u64 	%rd117, %rd192;
	{ // callseq 22, 0
	.param .b64 param0;
	st.param.b64 	[param0], %rd117;
	.param .b64 param1;
	st.param.b64 	[param1], %rd7;
	.param .b32 retval0;
	call.uni (retval0), 
	vprintf, 
	(
	param0, 
	param1
	);
	ld.param.b32 	%r108, [retval0];
	} // callseq 22
	ld.global.u64 	%rd119, [%rd1+8];
	ld.global.u32 	%r110, [%rd1+4];
	mul.lo.s32 	%r111, %r110, %r171;
	cvt.s64.s32 	%rd120, %r111;
	cvt.u64.u32 	%rd121, %r174;
	add.s64 	%rd122, %rd120, %rd121;
	shl.b64 	%rd123, %rd122, 3;
	add.s64 	%rd124, %rd119, %rd123;
	ld.u64 	%rd125, [%rd124+8];
	st.local.u64 	[%rd2], %rd125;
	{ // callseq 23, 0
	.param .b64 param0;
	st.param.b64 	[param0], %rd117;
	.param .b64 param1;
	st.param.b64 	[param1], %rd7;
	.param .b32 retval0;
	call.uni (retval0), 
	vprintf, 
	(
	param0, 
	param1
	);
	ld.param.b32 	%r112, [retval0];
	} // callseq 23
	ld.global.u64 	%rd126, [%rd1+8];
	ld.global.u32 	%r114, [%rd1+4];
	mul.lo.s32 	%r115, %r114, %r171;
	cvt.s64.s32 	%rd127, %r115;
	add.s64 	%rd128, %rd127, %rd121;
	shl.b64 	%rd129, %rd128, 3;
	add.s64 	%rd130, %rd126, %rd129;
	ld.u64 	%rd131, [%rd130+16];
	st.local.u64 	[%rd2], %rd131;
	{ // callseq 24, 0
	.param .b64 param0;
	st.param.b64 	[param0], %rd117;
	.param .b64 param1;
	st.param.b64 	[param1], %rd7;
	.param .b32 retval0;
	call.uni (retval0), 
	vprintf, 
	(
	param0, 
	param1
	);
	ld.param.b32 	%r116, [retval0];
	} // callseq 24
	ld.global.u64 	%rd132, [%rd1+8];
	ld.global.u32 	%r118, [%rd1+4];
	mul.lo.s32 	%r119, %r118, %r171;
	cvt.s64.s32 	%rd133, %r119;
	add.s64 	%rd134, %rd133, %rd121;
	shl.b64 	%rd135, %rd134, 3;
	add.s64 	%rd136, %rd132, %rd135;
	ld.u64 	%rd137, [%rd136+24];
	st.local.u64 	[%rd2], %rd137;
	{ // callseq 25, 0
	.param .b64 param0;
	st.param.b64 	[param0], %rd117;
	.param .b64 param1;
	st.param.b64 	[param1], %rd7;
	.param .b32 retval0;
	call.uni (retval0), 
	vprintf, 
	(
	param0, 
	param1
	);
	ld.param.b32 	%r120, [retval0];
	} // callseq 25
	ld.global.u64 	%rd138, [%rd1+8];
	ld.global.u32 	%r122, [%rd1+4];
	mul.lo.s32 	%r123, %r122, %r171;
	cvt.s64.s32 	%rd139, %r123;
	add.s64 	%rd140, %rd139, %rd121;
	shl.b64 	%rd141, %rd140, 3;
	add.s64 	%rd142, %rd138, %rd141;
	ld.u64 	%rd143, [%rd142+32];
	st.local.u64 	[%rd2], %rd143;
	{ // callseq 26, 0
	.param .b64 param0;
	st.param.b64 	[param0], %rd117;
	.param .b64 param1;
	st.param.b64 	[param1], %rd7;
	.param .b32 retval0;
	call.uni (retval0), 
	vprintf, 
	(
	param0, 
	param1
	);
	ld.param.b32 	%r124, [retval0];
	} // callseq 26
	ld.global.u64 	%rd144, [%rd1+8];
	ld.global.u32 	%r126, [%rd1+4];
	mul.lo.s32 	%r127, %r126, %r171;
	cvt.s64.s32 	%rd145, %r127;
	add.s64 	%rd146, %rd145, %rd121;
	shl.b64 	%rd147, %rd146, 3;
	add.s64 	%rd148, %rd144, %rd147;
	ld.u64 	%rd149, [%rd148+40];
	st.local.u64 	[%rd2], %rd149;
	{ // callseq 27, 0
	.param .b64 param0;
	st.param.b64 	[param0], %rd117;
	.param .b64 param1;
	st.param.b64 	[param1], %rd7;
	.param .b32 retval0;
	call.uni (retval0), 
	vprintf, 
	(
	param0, 
	param1
	);
	ld.param.b32 	%r128, [retval0];
	} // callseq 27
	ld.global.u64 	%rd150, [%rd1+8];
	ld.global.u32 	%r130, [%rd1+4];
	mul.lo.s32 	%r131, %r130, %r171;
	cvt.s64.s32 	%rd151, %r131;
	add.s64 	%rd152, %rd151, %rd121;
	shl.b64 	%rd153, %rd152, 3;
	add.s64 	%rd154, %rd150, %rd153;
	ld.u64 	%rd155, [%rd154+48];
	st.local.u64 	[%rd2], %rd155;
	{ // callseq 28, 0
	.param .b64 param0;
	st.param.b64 	[param0], %rd117;
	.param .b64 param1;
	st.param.b64 	[param1], %rd7;
	.param .b32 retval0;
	call.uni (retval0), 
	vprintf, 
	(
	param0, 
	param1
	);
	ld.param.b32 	%r132, [retval0];
	} // callseq 28
	ld.global.u64 	%rd156, [%rd1+8];
	ld.global.u32 	%r134, [%rd1+4];
	mul.lo.s32 	%r135, %r134, %r171;
	cvt.s64.s32 	%rd157, %r135;
	add.s64 	%rd158, %rd157, %rd121;
	shl.b64 	%rd159, %rd158, 3;
	add.s64 	%rd160, %rd156, %rd159;
	ld.u64 	%rd161, [%rd160+56];
	st.local.u64 	[%rd2], %rd161;
	{ // callseq 29, 0
	.param .b64 param0;
	st.param.b64 	[param0], %rd117;
	.param .b64 param1;
	st.param.b64 	[param1], %rd7;
	.param .b32 retval0;
	call.uni (retval0), 
	vprintf, 
	(
	param0, 
	param1
	);
	ld.param.b32 	%r136, [retval0];
	} // callseq 29
	add.s32 	%r174, %r174, 8;
$L__BB0_9:
	setp.eq.s32 	%p11, %r4, 0;
	@%p11 bra 	$L__BB0_16;
	add.s32 	%r138, %r4, -1;
	setp.lt.u32 	%p12, %r138, 3;
	@%p12 bra 	$L__BB0_12;
	ld.global.u64 	%rd162, [%rd1+8];
	ld.global.u32 	%r139, [%rd1+4];
	mad.lo.s32 	%r140, %r139, %r171, %r174;
	mul.wide.s32 	%rd163, %r140, 8;
	add.s64 	%rd164, %rd162, %rd163;
	ld.u64 	%rd165, [%rd164];
	st.local.u64 	[%rd2], %rd165;
	cvta.global.u64 	%rd167, %rd192;
	{ // callseq 30, 0
	.param .b64 param0;
	st.param.b64 	[param0], %rd167;
	.param .b64 param1;
	st.param.b64 	[param1], %rd7;
	.param .b32 retval0;
	call.uni (retval0), 
	vprintf, 
	(
	param0, 
	param1
	);
	ld.param.b32 	%r141, [retval0];
	} // callseq 30
	ld.global.u64 	%rd169, [%rd1+8];
	ld.global.u32 	%r143, [%rd1+4];
	mul.lo.s32 	%r144, %r143, %r171;
	cvt.s64.s32 	%rd170, %r144;
	cvt.u64.u32 	%rd171, %r174;
	add.s64 	%rd172, %rd170, %rd171;
	shl.b64 	%rd173, %rd172, 3;
	add.s64 	%rd174, %rd169, %rd173;
	ld.u64 	%rd175, [%rd174+8];
	st.local.u64 	[%rd2], %rd175;
	{ // callseq 31, 0
	.param .b64 param0;
	st.param.b64 	[param0], %rd167;
	.param .b64 param1;
	st.param.b64 	[param1], %rd7;
	.param .b32 retval0;
	call.uni (retval0), 
	vprintf, 
	(
	param0, 
	param1
	);
	ld.param.b32 	%r145, [retval0];
	} // callseq 31
	ld.global.u64 	%rd176, [%rd1+8];
	ld.global.u32 	%r147, [%rd1+4];
	mul.lo.s32 	%r148, %r147, %r171;
	cvt.s64.s32 	%rd177, %r148;
	add.s64 	%rd178, %rd177, %rd171;
	shl.b64 	%rd179, %rd178, 3;
	add.s64 	%rd180, %rd176, %rd179;
	ld.u64 	%rd181, [%rd180+16];
	st.local.u64 	[%rd2], %rd181;
	{ // callseq 32, 0
	.param .b64 param0;
	st.param.b64 	[param0], %rd167;
	.param .b64 param1;
	st.param.b64 	[param1], %rd7;
	.param .b32 retval0;
	call.uni (retval0), 
	vprintf, 
	(
	param0, 
	param1
	);
	ld.param.b32 	%r149, [retval0];
	} // callseq 32
	ld.global.u64 	%rd182, [%rd1+8];
	ld.global.u32 	%r151, [%rd1+4];
	mul.lo.s32 	%r152, %r151, %r171;
	cvt.s64.s32 	%rd183, %r152;
	add.s64 	%rd184, %rd183, %rd171;
	shl.b64 	%rd185, %rd184, 3;
	add.s64 	%rd186, %rd182, %rd185;
	ld.u64 	%rd187, [%rd186+24];
	st.local.u64 	[%rd2], %rd187;
	{ // callseq 33, 0
	.param .b64 param0;
	st.param.b64 	[param0], %rd167;
	.param .b64 param1;
	st.param.b64 	[param1], %rd7;
	.param .b32 retval0;
	call.uni (retval0), 
	vprintf, 
	(
	param0, 
	param1
	);
	ld.param.b32 	%r153, [retval0];
	} // callseq 33
	add.s32 	%r174, %r174, 4;
$L__BB0_12:
	setp.eq.s32 	%p13, %r5, 0;
	@%p13 bra 	$L__BB0_16;
	setp.eq.s32 	%p14, %r5, 1;
	ld.global.u64 	%rd188, [%rd1+8];
	ld.global.u32 	%r155, [%rd1+4];
	mad.lo.s32 	%r156, %r155, %r171, %r174;
	mul.wide.s32 	%rd189, %r156, 8;
	add.s64 	%rd190, %rd188, %rd189;
	ld.u64 	%rd191, [%rd190];
	st.local.u64 	[%rd2], %rd191;
	cvta.global.u64 	%rd193, %rd192;
	{ // callseq 34, 0
	.param .b64 param0;
	st.param.b64 	[param0], %rd193;
	.param .b64 param1;
	st.param.b64 	[param1], %rd7;
	.param .b32 retval0;
	call.uni (retval0), 
	vprintf, 
	(
	param0, 
	param1
	);
	ld.param.b32 	%r157, [retval0];
	} // callseq 34
	@%p14 bra 	$L__BB0_16;
	setp.eq.s32 	%p15, %r5, 2;
	ld.global.u64 	%rd195, [%rd1+8];
	ld.global.u32 	%r159, [%rd1+4];
	mul.lo.s32 	%r160, %r159, %r171;
	cvt.s64.s32 	%rd196, %r160;
	cvt.u64.u32 	%rd5, %r174;
	add.s64 	%rd197, %rd196, %rd5;
	shl.b64 	%rd198, %rd197, 3;
	add.s64 	%rd199, %rd195, %rd198;
	ld.u64 	%rd200, [%rd199+8];
	st.local.u64 	[%rd2], %rd200;
	cvta.global.u64 	%rd202, %rd192;
	{ // callseq 35, 0
	.param .b64 param0;
	st.param.b64 	[param0], %rd202;
	.param .b64 param1;
	st.param.b64 	[param1], %rd7;
	.param .b32 retval0;
	call.uni (retval0), 
	vprintf, 
	(
	param0, 
	param1
	);
	ld.param.b32 	%r161, [retval0];
	} // callseq 35
	@%p15 bra 	$L__BB0_16;
	ld.global.u64 	%rd204, [%rd1+8];
	ld.global.u32 	%r163, [%rd1+4];
	mul.lo.s32 	%r164, %r163, %r171;
	cvt.s64.s32 	%rd205, %r164;
	add.s64 	%rd206, %rd205, %rd5;
	shl.b64 	%rd207, %rd206, 3;
	add.s64 	%rd208, %rd204, %rd207;
	ld.u64 	%rd209, [%rd208+16];
	st.local.u64 	[%rd2], %rd209;
	cvta.global.u64 	%rd211, %rd192;
	{ // callseq 36, 0
	.param .b64 param0;
	st.param.b64 	[param0], %rd211;
	.param .b64 param1;
	st.param.b64 	[param1], %rd7;
	.param .b32 retval0;
	call.uni (retval0), 
	vprintf, 
	(
	param0, 
	param1
	);
	ld.param.b32 	%r165, [retval0];
	} // callseq 36
$L__BB0_16:
	cvta.global.u64 	%rd214, %rd213;
	{ // callseq 37, 0
	.param .b64 param0;
	st.param.b64 	[param0], %rd214;
	.param .b64 param1;
	st.param.b64 	[param1], 0;
	.param .b32 retval0;
	call.uni (retval0), 
	vprintf, 
	(
	param0, 
	param1
	);
	ld.param.b32 	%r167, [retval0];
	} // callseq 37
	add.s32 	%r171, %r171, 1;
	setp.eq.s32 	%p16, %r171, %r1;
	@%p16 bra 	$L__BB0_23;
	bra.uni 	$L__BB0_3;
$L__BB0_17:
	and.b32  	%r17, %r1, 3;
	setp.lt.u32 	%p3, %r1, 4;
	@%p3 bra 	$L__BB0_20;
	and.b32  	%r18, %r1, 2147483644;
	mov.b32 	%r176, 0;
	mov.u64 	%rd10, $str$3;
$L__BB0_19:
	cvta.global.u64 	%rd11, %rd10;
	{ // callseq 1, 0
	.param .b64 param0;
	st.param.b64 	[param0], %rd11;
	.param .b64 param1;
	st.param.b64 	[param1], 0;
	.param .b32 retval0;
	call.uni (retval0), 
	vprintf, 
	(
	param0, 
	param1
	);
	ld.param.b32 	%r26, [retval0];
	} // callseq 1
	{ // callseq 2, 0
	.param .b64 param0;
	st.param.b64 	[param0], %rd11;
	.param .b64 param1;
	st.param.b64 	[param1], 0;
	.param .b32 retval0;
	call.uni (retval0), 
	vprintf, 
	(
	param0, 
	param1
	);
	ld.param.b32 	%r28, [retval0];
	} // callseq 2
	{ // callseq 3, 0
	.param .b64 param0;
	st.param.b64 	[param0], %rd11;
	.param .b64 param1;
	st.param.b64 	[param1], 0;
	.param .b32 retval0;
	call.uni (retval0), 
	vprintf, 
	(
	param0, 
	param1
	);
	ld.param.b32 	%r30, [retval0];
	} // callseq 3
	{ // callseq 4, 0
	.param .b64 param0;
	st.param.b64 	[param0], %rd11;
	.param .b64 param1;
	st.param.b64 	[param1], 0;
	.param .b32 retval0;
	call.uni (retval0), 
	vprintf, 
	(
	param0, 
	param1
	);
	ld.param.b32 	%r32, [retval0];
	} // callseq 4
	add.s32 	%r176, %r176, 4;
	setp.ne.s32 	%p4, %r176, %r18;
	@%p4 bra 	$L__BB0_19;
$L__BB0_20:
	setp.eq.s32 	%p5, %r17, 0;
	@%p5 bra 	$L__BB0_23;
	mov.b32 	%r177, 0;
	mov.u64 	%rd12, $str$3;
$L__BB0_22:
	.pragma "nounroll";
	cvta.global.u64 	%rd13, %rd12;
	{ // callseq 5, 0
	.param .b64 param0;
	st.param.b64 	[param0], %rd13;
	.param .b64 param1;
	st.param.b64 	[param1], 0;
	.param .b32 retval0;
	call.uni (retval0), 
	vprintf, 
	(
	param0, 
	param1
	);
	ld.param.b32 	%r35, [retval0];
	} // callseq 5
	add.s32 	%r177, %r177, 1;
	setp.ne.s32 	%p6, %r177, %r17;
	@%p6 bra 	$L__BB0_22;
$L__BB0_23:
	mov.u64 	%rd215, $str$3;
	cvta.global.u64 	%rd216, %rd215;
	{ // callseq 38, 0
	.param .b64 param0;
	st.param.b64 	[param0], %rd216;
	.param .b64 param1;
	st.param.b64 	[param1], 0;
	.param .b32 retval0;
	call.uni (retval0), 
	vprintf, 
	(
	param0, 
	param1
	);
	ld.param.b32 	%r169, [retval0];
	} // callseq 38
	ret;

}
	// .globl	_Z14d_multmat_pairP6MatrixS0_S0_i
.visible .entry _Z14d_multmat_pairP6MatrixS0_S0_i(
	.param .u64 .ptr .align 1 _Z14d_multmat_pairP6MatrixS0_S0_i_param_0,
	.param .u64 .ptr .align 1 _Z14d_multmat_pairP6MatrixS0_S0_i_param_1,
	.param .u64 .ptr .align 1 _Z14d_multmat_pairP6MatrixS0_S0_i_param_2,
	.param .u32 _Z14d_multmat_pairP6MatrixS0_S0_i_param_3
)
{
	.reg .pred 	%p<34>;
	.reg .b32 	%r<110>;
	.reg .b64 	%rd<241>;

	ld.param.u64 	%rd108, [_Z14d_multmat_pairP6MatrixS0_S0_i_param_0];
	ld.param.u64 	%rd109, [_Z14d_multmat_pairP6MatrixS0_S0_i_param_1];
	ld.param.u32 	%r33, [_Z14d_multmat_pairP6MatrixS0_S0_i_param_3];
	cvta.to.global.u64 	%rd1, %rd109;
	cvta.to.global.u64 	%rd2, %rd108;
	ld.global.v2.u32 	{%r34, %r35}, [%rd2];
	ld.global.v2.u32 	{%r3, %r36}, [%rd1];
	setp.ne.s32 	%p1, %r34, %r36;
	mov.u32 	%r100, %tid.x;
	setp.ge.s32 	%p2, %r100, %r35;
	or.pred  	%p3, %p1, %p2;
	@%p3 bra 	$L__BB1_66;
	ld.param.u64 	%rd216, [_Z14d_multmat_pairP6MatrixS0_S0_i_param_2];
	cvta.to.global.u64 	%rd3, %rd216;
	mov.u32 	%r5, %tid.y;
	setp.gt.s32 	%p4, %r34, 0;
	cvt.s64.s32 	%rd4, %r33;
	mov.u32 	%r6, %ntid.y;
	mov.u32 	%r7, %ntid.x;
	@%p4 bra 	$L__BB1_2;
	bra.uni 	$L__BB1_62;
$L__BB1_2:
	and.b32  	%r8, %r34, 7;
	and.b32  	%r9, %r34, 2147483640;
$L__BB1_3:
	setp.ge.s32 	%p8, %r5, %r3;
	mov.u32 	%r101, %r5;
	@%p8 bra 	$L__BB1_4;
	bra.uni 	$L__BB1_5;
$L__BB1_4:
	mov.u32 	%r99, %ntid.x;
	add.s32 	%r100, %r100, %r99;
	setp.lt.s32 	%p33, %r100, %r35;
	@%p33 bra 	$L__BB1_3;
	bra.uni 	$L__BB1_66;
$L__BB1_5:
	setp.lt.u32 	%p9, %r34, 8;
	ld.global.u64 	%rd117, [%rd2+8];
	cvta.to.global.u64 	%rd5, %rd117;
	ld.global.u32 	%r13, [%rd2+4];
	ld.global.u64 	%rd118, [%rd1+8];
	cvta.to.global.u64 	%rd6, %rd118;
	ld.global.u32 	%r40, [%rd1+4];
	mul.lo.s32 	%r14, %r40, %r101;
	mov.b64 	%rd240, 0;
	mov.b32 	%r106, 0;
	@%p9 bra 	$L__BB1_32;
	and.b32  	%r41, %r34, 2147483640;
	neg.s32 	%r104, %r41;
	shl.b32 	%r16, %r13, 3;
	add.s64 	%rd7, %rd6, 32;
	mov.b64 	%rd240, 0;
	mov.u32 	%r102, %r14;
	mov.u32 	%r103, %r100;
$L__BB1_7:
	.pragma "nounroll";
	mul.wide.s32 	%rd120, %r102, 8;
	add.s64 	%rd9, %rd7, %rd120;
	mul.wide.s32 	%rd121, %r103, 8;
	add.s64 	%rd10, %rd5, %rd121;
	ld.global.u64 	%rd122, [%rd10];
	ld.global.u64 	%rd123, [%rd9+-32];
	mul.lo.s64 	%rd11, %rd123, %rd122;
	or.b64  	%rd124, %rd11, %rd4;
	and.b64  	%rd125, %rd124, -4294967296;
	setp.ne.s64 	%p10, %rd125, 0;
	@%p10 bra 	$L__BB1_9;
	cvt.u32.u64 	%r42, %rd4;
	cvt.u32.u64 	%r43, %rd11;
	rem.u32 	%r44, %r43, %r42;
	cvt.u64.u32 	%rd219, %r44;
	bra.uni 	$L__BB1_10;
$L__BB1_9:
	rem.s64 	%rd219, %rd11, %rd4;
$L__BB1_10:
	add.s64 	%rd126, %rd240, %rd219;
	add.s64 	%rd15, %rd126, 7;
	mul.wide.s32 	%rd16, %r13, 8;
	add.s64 	%rd17, %rd10, %rd16;
	ld.global.u64 	%rd127, [%rd17];
	ld.global.u64 	%rd128, [%rd9+-24];
	mul.lo.s64 	%rd18, %rd128, %rd127;
	or.b64  	%rd129, %rd18, %rd4;
	and.b64  	%rd130, %rd129, -4294967296;
	setp.ne.s64 	%p11, %rd130, 0;
	@%p11 bra 	$L__BB1_12;
	cvt.u32.u64 	%r45, %rd4;
	cvt.u32.u64 	%r46, %rd18;
	rem.u32 	%r47, %r46, %r45;
	cvt.u64.u32 	%rd220, %r47;
	bra.uni 	$L__BB1_13;
$L__BB1_12:
	rem.s64 	%rd220, %rd18, %rd4;
$L__BB1_13:
	add.s64 	%rd131, %rd15, %rd220;
	add.s64 	%rd22, %rd131, 7;
	add.s64 	%rd23, %rd17, %rd16;
	ld.global.u64 	%rd132, [%rd23];
	ld.global.u64 	%rd133, [%rd9+-16];
	mul.lo.s64 	%rd24, %rd133, %rd132;
	or.b64  	%rd134, %rd24, %rd4;
	and.b64  	%rd135, %rd134, -4294967296;
	setp.ne.s64 	%p12, %rd135, 0;
	@%p12 bra 	$L__BB1_15;
	cvt.u32.u64 	%r48, %rd4;
	cvt.u32.u64 	%r49, %rd24;
	rem.u32 	%r50, %r49, %r48;
	cvt.u64.u32 	%rd221, %r50;
	bra.uni 	$L__BB1_16;
$L__BB1_15:
	rem.s64 	%rd221, %rd24, %rd4;
$L__BB1_16:
	add.s64 	%rd136, %rd22, %rd221;
	add.s64 	%rd28, %rd136, 7;
	add.s64 	%rd29, %rd23, %rd16;
	ld.global.u64 	%rd137, [%rd29];
	ld.global.u64 	%rd138, [%rd9+-8];
	mul.lo.s64 	%rd30, %rd138, %rd137;
	or.b64  	%rd139, %rd30, %rd4;
	and.b64  	%rd140, %rd139, -4294967296;
	setp.ne.s64 	%p13, %rd140, 0;
	@%p13 bra 	$L__BB1_18;
	cvt.u32.u64 	%r51, %rd4;
	cvt.u32.u64 	%r52, %rd30;
	rem.u32 	%r53, %r52, %r51;
	cvt.u64.u32 	%rd222, %r53;
	bra.uni 	$L__BB1_19;
$L__BB1_18:
	rem.s64 	%rd222, %rd30, %rd4;
$L__BB1_19:
	add.s64 	%rd141, %rd28, %rd222;
	add.s64 	%rd34, %rd141, 7;
	add.s64 	%rd35, %rd29, %rd16;
	ld.global.u64 	%rd142, [%rd35];
	ld.global.u64 	%rd143, [%rd9];
	mul.lo.s64 	%rd36, %rd143, %rd142;
	or.b64  	%rd144, %rd36, %rd4;
	and.b64  	%rd145, %rd144, -4294967296;
	setp.ne.s64 	%p14, %rd145, 0;
	@%p14 bra 	$L__BB1_21;
	cvt.u32.u64 	%r54, %rd4;
	cvt.u32.u64 	%r55, %rd36;
	rem.u32 	%r56, %r55, %r54;
	cvt.u64.u32 	%rd223, %r56;
	bra.uni 	$L__BB1_22;
$L__BB1_21:
	rem.s64 	%rd223, %rd36, %rd4;
$L__BB1_22:
	add.s64 	%rd146, %rd34, %rd223;
	add.s64 	%rd40, %rd146, 7;
	add.s64 	%rd41, %rd35, %rd16;
	ld.global.u64 	%rd147, [%rd41];
	ld.global.u64 	%rd148, [%rd9+8];
	mul.lo.s64 	%rd42, %rd148, %rd147;
	or.b64  	%rd149, %rd42, %rd4;
	and.b64  	%rd150, %rd149, -4294967296;
	setp.ne.s64 	%p15, %rd150, 0;
	@%p15 bra 	$L__BB1_24;
	cvt.u32.u64 	%r57, %rd4;
	cvt.u32.u64 	%r58, %rd42;
	rem.u32 	%r59, %r58, %r57;
	cvt.u64.u32 	%rd224, %r59;
	bra.uni 	$L__BB1_25;
$L__BB1_24:
	rem.s64 	%rd224, %rd42, %rd4;
$L__BB1_25:
	add.s64 	%rd151, %rd40, %rd224;
	add.s64 	%rd46, %rd151, 7;
	add.s64 	%rd47, %rd41, %rd16;
	ld.global.u64 	%rd152, [%rd47];
	ld.global.u64 	%rd153, [%rd9+16];
	mul.lo.s64 	%rd48, %rd153, %rd152;
	or.b64  	%rd154, %rd48, %rd4;
	and.b64  	%rd155, %rd154, -4294967296;
	setp.ne.s64 	%p16, %rd155, 0;
	@%p16 bra 	$L__BB1_27;
	cvt.u32.u64 	%r60, %rd4;
	cvt.u32.u64 	%r61, %rd48;
	rem.u32 	%r62, %r61, %r60;
	cvt.u64.u32 	%rd225, %r62;
	bra.uni 	$L__BB1_28;
$L__BB1_27:
	rem.s64 	%rd225, %rd48, %rd4;
$L__BB1_28:
	add.s64 	%rd156, %rd46, %rd225;
	add.s64 	%rd52, %rd156, 7;
	add.s64 	%rd157, %rd47, %rd16;
	ld.global.u64 	%rd158, [%rd157];
	ld.global.u64 	%rd159, [%rd9+24];
	mul.lo.s64 	%rd53, %rd159, %rd158;
	or.b64  	%rd160, %rd53, %rd4;
	and.b64  	%rd161, %rd160, -4294967296;
	setp.ne.s64 	%p17, %rd161, 0;
	@%p17 bra 	$L__BB1_30;
	cvt.u32.u64 	%r63, %rd4;
	cvt.u32.u64 	%r64, %rd53;
	rem.u32 	%r65, %r64, %r63;
	cvt.u64.u32 	%rd226, %r65;
	bra.uni 	$L__BB1_31;
$L__BB1_30:
	rem.s64 	%rd226, %rd53, %rd4;
$L__BB1_31:
	add.s64 	%rd162, %rd52, %rd226;
	add.s64 	%rd240, %rd162, 7;
	add.s32 	%r104, %r104, 8;
	add.s32 	%r103, %r103, %r16;
	add.s32 	%r102, %r102, 8;
	setp.ne.s32 	%p18, %r104, 0;
	mov.u32 	%r106, %r9;
	@%p18 bra 	$L__BB1_7;
$L__BB1_32:
	setp.eq.s32 	%p19, %r8, 0;
	@%p19 bra 	$L__BB1_61;
	add.s32 	%r66, %r8, -1;
	setp.lt.u32 	%p20, %r66, 3;
	@%p20 bra 	$L__BB1_47;
	mad.lo.s32 	%r67, %r13, %r106, %r100;
	mul.wide.s32 	%rd164, %r67, 8;
	add.s64 	%rd60, %rd5, %rd164;
	ld.global.u64 	%rd165, [%rd60];
	add.s32 	%r68, %r14, %r106;
	mul.wide.s32 	%rd166, %r68, 8;
	add.s64 	%rd61, %rd6, %rd166;
	ld.global.u64 	%rd167, [%rd61];
	mul.lo.s64 	%rd62, %rd167, %rd165;
	or.b64  	%rd168, %rd62, %rd4;
	and.b64  	%rd169, %rd168, -4294967296;
	setp.ne.s64 	%p21, %rd169, 0;
	@%p21 bra 	$L__BB1_36;
	cvt.u32.u64 	%r69, %rd4;
	cvt.u32.u64 	%r70, %rd62;
	rem.u32 	%r71, %r70, %r69;
	cvt.u64.u32 	%rd229, %r71;
	bra.uni 	$L__BB1_37;
$L__BB1_36:
	rem.s64 	%rd229, %rd62, %rd4;
$L__BB1_37:
	add.s64 	%rd170, %rd240, %rd229;
	add.s64 	%rd66, %rd170, 7;
	mul.wide.s32 	%rd67, %r13, 8;
	add.s64 	%rd68, %rd60, %rd67;
	ld.global.u64 	%rd171, [%rd68];
	ld.global.u64 	%rd172, [%rd61+8];
	mul.lo.s64 	%rd69, %rd172, %rd171;
	or.b64  	%rd173, %rd69, %rd4;
	and.b64  	%rd174, %rd173, -4294967296;
	setp.ne.s64 	%p22, %rd174, 0;
	@%p22 bra 	$L__BB1_39;
	cvt.u32.u64 	%r72, %rd4;
	cvt.u32.u64 	%r73, %rd69;
	rem.u32 	%r74, %r73, %r72;
	cvt.u64.u32 	%rd230, %r74;
	bra.uni 	$L__BB1_40;
$L__BB1_39:
	rem.s64 	%rd230, %rd69, %rd4;
$L__BB1_40:
	add.s64 	%rd175, %rd66, %rd230;
	add.s64 	%rd73, %rd175, 7;
	add.s64 	%rd74, %rd68, %rd67;
	ld.global.u64 	%rd176, [%rd74];
	ld.global.u64 	%rd177, [%rd61+16];
	mul.lo.s64 	%rd75, %rd177, %rd176;
	or.b64  	%rd178, %rd75, %rd4;
	and.b64  	%rd179, %rd178, -4294967296;
	setp.ne.s64 	%p23, %rd179, 0;
	@%p23 bra 	$L__BB1_42;
	cvt.u32.u64 	%r75, %rd4;
	cvt.u32.u64 	%r76, %rd75;
	rem.u32 	%r77, %r76, %r75;
	cvt.u64.u32 	%rd231, %r77;
	bra.uni 	$L__BB1_43;
$L__BB1_42:
	rem.s64 	%rd231, %rd75, %rd4;
$L__BB1_43:
	add.s64 	%rd180, %rd73, %rd231;
	add.s64 	%rd79, %rd180, 7;
	add.s64 	%rd181, %rd74, %rd67;
	ld.global.u64 	%rd182, [%rd181];
	ld.global.u64 	%rd183, [%rd61+24];
	mul.lo.s64 	%rd80, %rd183, %rd182;
	or.b64  	%rd184, %rd80, %rd4;
	and.b64  	%rd185, %rd184, -4294967296;
	setp.ne.s64 	%p24, %rd185, 0;
	@%p24 bra 	$L__BB1_45;
	cvt.u32.u64 	%r78, %rd4;
	cvt.u32.u64 	%r79, %rd80;
	rem.u32 	%r80, %r79, %r78;
	cvt.u64.u32 	%rd232, %r80;
	bra.uni 	$L__BB1_46;
$L__BB1_45:
	rem.s64 	%rd232, %rd80, %rd4;
$L__BB1_46:
	add.s64 	%rd186, %rd79, %rd232;
	add.s64 	%rd240, %rd186, 7;
	add.s32 	%r106, %r106, 4;
$L__BB1_47:
	and.b32  	%r81, %r34, 3;
	setp.eq.s32 	%p25, %r81, 0;
	@%p25 bra 	$L__BB1_61;
	setp.eq.s32 	%p26, %r81, 1;
	@%p26 bra 	$L__BB1_56;
	mad.lo.s32 	%r82, %r13, %r106, %r100;
	mul.wide.s32 	%rd188, %r82, 8;
	add.s64 	%rd87, %rd5, %rd188;
	ld.global.u64 	%rd189, [%rd87];
	add.s32 	%r83, %r14, %r106;
	mul.wide.s32 	%rd190, %r83, 8;
	add.s64 	%rd88, %rd6, %rd190;
	ld.global.u64 	%rd191, [%rd88];
	mul.lo.s64 	%rd89, %rd191, %rd189;
	or.b64  	%rd192, %rd89, %rd4;
	and.b64  	%rd193, %rd192, -4294967296;
	setp.ne.s64 	%p27, %rd193, 0;
	@%p27 bra 	$L__BB1_51;
	cvt.u32.u64 	%r84, %rd4;
	cvt.u32.u64 	%r85, %rd89;
	rem.u32 	%r86, %r85, %r84;
	cvt.u64.u32 	%rd235, %r86;
	bra.uni 	$L__BB1_52;
$L__BB1_51:
	rem.s64 	%rd235, %rd89, %rd4;
$L__BB1_52:
	add.s64 	%rd194, %rd240, %rd235;
	add.s64 	%rd93, %rd194, 7;
	mul.wide.s32 	%rd195, %r13, 8;
	add.s64 	%rd196, %rd87, %rd195;
	ld.global.u64 	%rd197, [%rd196];
	ld.global.u64 	%rd198, [%rd88+8];
	mul.lo.s64 	%rd94, %rd198, %rd197;
	or.b64  	%rd199, %rd94, %rd4;
	and.b64  	%rd200, %rd199, -4294967296;
	setp.ne.s64 	%p28, %rd200, 0;
	@%p28 bra 	$L__BB1_54;
	cvt.u32.u64 	%r87, %rd4;
	cvt.u32.u64 	%r88, %rd94;
	rem.u32 	%r89, %r88, %r87;
	cvt.u64.u32 	%rd236, %r89;
	bra.uni 	$L__BB1_55;
$L__BB1_54:
	rem.s64 	%rd236, %rd94, %rd4;
$L__BB1_55:
	add.s64 	%rd201, %rd93, %rd236;
	add.s64 	%rd240, %rd201, 7;
	add.s32 	%r106, %r106, 2;
$L__BB1_56:
	and.b32  	%r90, %r34, 1;
	setp.eq.b32 	%p29, %r90, 1;
	not.pred 	%p30, %p29;
	@%p30 bra 	$L__BB1_61;
	mad.lo.s32 	%r91, %r13, %r106, %r100;
	mul.wide.s32 	%rd202, %r91, 8;
	add.s64 	%rd203, %rd5, %rd202;
	ld.global.u64 	%rd204, [%rd203];
	add.s32 	%r92, %r14, %r106;
	mul.wide.s32 	%rd205, %r92, 8;
	add.s64 	%rd206, %rd6, %rd205;
	ld.global.u64 	%rd207, [%rd206];
	mul.lo.s64 	%rd101, %rd207, %rd204;
	or.b64  	%rd208, %rd101, %rd4;
	and.b64  	%rd209, %rd208, -4294967296;
	setp.ne.s64 	%p31, %rd209, 0;
	@%p31 bra 	$L__BB1_59;
	cvt.u32.u64 	%r93, %rd4;
	cvt.u32.u64 	%r94, %rd101;
	rem.u32 	%r95, %r94, %r93;
	cvt.u64.u32 	%rd239, %r95;
	bra.uni 	$L__BB1_60;
$L__BB1_59:
	rem.s64 	%rd239, %rd101, %rd4;
$L__BB1_60:
	add.s64 	%rd210, %rd240, %rd239;
	add.s64 	%rd240, %rd210, 7;
$L__BB1_61:
	ld.param.u64 	%rd217, [_Z14d_multmat_pairP6MatrixS0_S0_i_param_2];
	cvta.to.global.u64 	%rd211, %rd217;
	ld.global.u64 	%rd212, [%rd211+8];
	cvta.to.global.u64 	%rd213, %rd212;
	ld.global.u32 	%r96, [%rd211+4];
	mad.lo.s32 	%r97, %r96, %r101, %r100;
	mul.wide.s32 	%rd214, %r97, 8;
	add.s64 	%rd215, %rd213, %rd214;
	st.global.u64 	[%rd215], %rd240;
	mov.u32 	%r98, %ntid.y;
	add.s32 	%r101, %r101, %r98;
	setp.lt.s32 	%p32, %r101, %r3;
	@%p32 bra 	$L__BB1_5;
	bra.uni 	$L__BB1_4;
$L__BB1_62:
	setp.ge.s32 	%p5, %r5, %r3;
	@%p5 bra 	$L__BB1_65;
	mov.u32 	%r109, %r5;
$L__BB1_64:
	ld.global.u64 	%rd110, [%rd3+8];
	cvta.to.global.u64 	%rd111, %rd110;
	ld.global.u32 	%r37, [%rd3+4];
	mad.lo.s32 	%r38, %r37, %r109, %r100;
	mul.wide.s32 	%rd112, %r38, 8;
	add.s64 	%rd113, %rd111, %rd112;
	mov.b64 	%rd114, 0;
	st.global.u64 	[%rd113], %rd114;
	add.s32 	%r109, %r109, %r6;
	setp.lt.s32 	%p6, %r109, %r3;
	@%p6 bra 	$L__BB1_64;
$L__BB1_65:
	add.s32 	%r100, %r100, %r7;
	setp.lt.s32 	%p7, %r100, %r35;
	@%p7 bra 	$L__BB1_62;
$L__BB1_66:
	ret;

}
	// .globl	_Z15d_multmat_chainPP6MatrixS1_ii
.visible .entry _Z15d_multmat_chainPP6MatrixS1_ii(
	.param .u64 .ptr .align 1 _Z15d_multmat_chainPP6MatrixS1_ii_param_0,
	.param .u64 .ptr .align 1 _Z15d_multmat_chainPP6MatrixS1_ii_param_1,
	.param .u32 _Z15d_multmat_chainPP6MatrixS1_ii_param_2,
	.param .u32 _Z15d_multmat_chainPP6MatrixS1_ii_param_3
)
{
	.reg .pred 	%p<31>;
	.reg .b32 	%r<103>;
	.reg .b64 	%rd<242>;

	ld.param.u64 	%rd108, [_Z15d_multmat_chainPP6MatrixS1_ii_param_0];
	ld.param.u64 	%rd109, [_Z15d_multmat_chainPP6MatrixS1_ii_param_1];
	ld.param.u32 	%r27, [_Z15d_multmat_chainPP6MatrixS1_ii_param_3];
	cvta.to.global.u64 	%rd110, %rd109;
	cvta.to.global.u64 	%rd111, %rd108;
	mov.u32 	%r28, %ctaid.x;
	shl.b32 	%r29, %r28, 1;
	mul.wide.u32 	%rd112, %r29, 8;
	add.s64 	%rd113, %rd111, %rd112;
	ld.global.u64 	%rd114, [%rd113];
	cvta.to.global.u64 	%rd1, %rd114;
	ld.global.u64 	%rd115, [%rd113+8];
	cvta.to.global.u64 	%rd2, %rd115;
	mul.wide.u32 	%rd116, %r28, 8;
	add.s64 	%rd3, %rd110, %rd116;
	ld.global.v2.u32 	{%r30, %r31}, [%rd1];
	ld.global.v2.u32 	{%r3, %r32}, [%rd2];
	setp.ne.s32 	%p1, %r30, %r32;
	mov.u32 	%r95, %tid.x;
	setp.ge.s32 	%p2, %r95, %r31;
	or.pred  	%p3, %p1, %p2;
	@%p3 bra 	$L__BB2_62;
	ld.global.u64 	%rd117, [%rd3];
	cvta.to.global.u64 	%rd4, %rd117;
	cvt.s64.s32 	%rd5, %r27;
	and.b32  	%r5, %r30, 2147483640;
$L__BB2_2:
	mov.u32 	%r96, %tid.y;
	setp.ge.s32 	%p4, %r96, %r3;
	@%p4 bra 	$L__BB2_61;
$L__BB2_3:
	setp.lt.s32 	%p5, %r30, 1;
	mov.b64 	%rd241, 0;
	@%p5 bra 	$L__BB2_60;
	setp.lt.u32 	%p6, %r30, 8;
	ld.global.u64 	%rd121, [%rd1+8];
	cvta.to.global.u64 	%rd6, %rd121;
	ld.global.u32 	%r9, [%rd1+4];
	ld.global.u64 	%rd122, [%rd2+8];
	cvta.to.global.u64 	%rd7, %rd122;
	ld.global.u32 	%r35, [%rd2+4];
	mul.lo.s32 	%r10, %r35, %r96;
	mov.b64 	%rd241, 0;
	mov.b32 	%r101, 0;
	@%p6 bra 	$L__BB2_31;
	and.b32  	%r36, %r30, 2147483640;
	neg.s32 	%r99, %r36;
	shl.b32 	%r12, %r9, 3;
	add.s64 	%rd8, %rd7, 32;
	mov.b64 	%rd241, 0;
	mov.u32 	%r97, %r10;
	mov.u32 	%r98, %r95;
$L__BB2_6:
	.pragma "nounroll";
	mul.wide.s32 	%rd124, %r97, 8;
	add.s64 	%rd10, %rd8, %rd124;
	mul.wide.s32 	%rd125, %r98, 8;
	add.s64 	%rd11, %rd6, %rd125;
	ld.global.u64 	%rd126, [%rd11];
	ld.global.u64 	%rd127, [%rd10+-32];
	mul.lo.s64 	%rd12, %rd127, %rd126;
	or.b64  	%rd128, %rd12, %rd5;
	and.b64  	%rd129, %rd128, -4294967296;
	setp.ne.s64 	%p7, %rd129, 0;
	@%p7 bra 	$L__BB2_8;
	cvt.u32.u64 	%r37, %rd5;
	cvt.u32.u64 	%r38, %rd12;
	rem.u32 	%r39, %r38, %r37;
	cvt.u64.u32 	%rd220, %r39;
	bra.uni 	$L__BB2_9;
$L__BB2_8:
	rem.s64 	%rd220, %rd12, %rd5;
$L__BB2_9:
	add.s64 	%rd130, %rd241, %rd220;
	add.s64 	%rd16, %rd130, 7;
	mul.wide.s32 	%rd17, %r9, 8;
	add.s64 	%rd18, %rd11, %rd17;
	ld.global.u64 	%rd131, [%rd18];
	ld.global.u64 	%rd132, [%rd10+-24];
	mul.lo.s64 	%rd19, %rd132, %rd131;
	or.b64  	%rd133, %rd19, %rd5;
	and.b64  	%rd134, %rd133, -4294967296;
	setp.ne.s64 	%p8, %rd134, 0;
	@%p8 bra 	$L__BB2_11;
	cvt.u32.u64 	%r40, %rd5;
	cvt.u32.u64 	%r41, %rd19;
	rem.u32 	%r42, %r41, %r40;
	cvt.u64.u32 	%rd221, %r42;
	bra.uni 	$L__BB2_12;
$L__BB2_11:
	rem.s64 	%rd221, %rd19, %rd5;
$L__BB2_12:
	add.s64 	%rd135, %rd16, %rd221;
	add.s64 	%rd23, %rd135, 7;
	add.s64 	%rd24, %rd18, %rd17;
	ld.global.u64 	%rd136, [%rd24];
	ld.global.u64 	%rd137, [%rd10+-16];
	mul.lo.s64 	%rd25, %rd137, %rd136;
	or.b64  	%rd138, %rd25, %rd5;
	and.b64  	%rd139, %rd138, -4294967296;
	setp.ne.s64 	%p9, %rd139, 0;
	@%p9 bra 	$L__BB2_14;
	cvt.u32.u64 	%r43, %rd5;
	cvt.u32.u64 	%r44, %rd25;
	rem.u32 	%r45, %r44, %r43;
	cvt.u64.u32 	%rd222, %r45;
	bra.uni 	$L__BB2_15;
$L__BB2_14:
	rem.s64 	%rd222, %rd25, %rd5;
$L__BB2_15:
	add.s64 	%rd140, %rd23, %rd222;
	add.s64 	%rd29, %rd140, 7;
	add.s64 	%rd30, %rd24, %rd17;
	ld.global.u64 	%rd141, [%rd30];
	ld.global.u64 	%rd142, [%rd10+-8];
	mul.lo.s64 	%rd31, %rd142, %rd141;
	or.b64  	%rd143, %rd31, %rd5;
	and.b64  	%rd144, %rd143, -4294967296;
	setp.ne.s64 	%p10, %rd144, 0;
	@%p10 bra 	$L__BB2_17;
	cvt.u32.u64 	%r46, %rd5;
	cvt.u32.u64 	%r47, %rd31;
	rem.u32 	%r48, %r47, %r46;
	cvt.u64.u32 	%rd223, %r48;
	bra.uni 	$L__BB2_18;
$L__BB2_17:
	rem.s64 	%rd223, %rd31, %rd5;
$L__BB2_18:
	add.s64 	%rd145, %rd29, %rd223;
	add.s64 	%rd35, %rd145, 7;
	add.s64 	%rd36, %rd30, %rd17;
	ld.global.u64 	%rd146, [%rd36];
	ld.global.u64 	%rd147, [%rd10];
	mul.lo.s64 	%rd37, %rd147, %rd146;
	or.b64  	%rd148, %rd37, %rd5;
	and.b64  	%rd149, %rd148, -4294967296;
	setp.ne.s64 	%p11, %rd149, 0;
	@%p11 bra 	$L__BB2_20;
	cvt.u32.u64 	%r49, %rd5;
	cvt.u32.u64 	%r50, %rd37;
	rem.u32 	%r51, %r50, %r49;
	cvt.u64.u32 	%rd224, %r51;
	bra.uni 	$L__BB2_21;
$L__BB2_20:
	rem.s64 	%rd224, %rd37, %rd5;
$L__BB2_21:
	add.s64 	%rd150, %rd35, %rd224;
	add.s64 	%rd41, %rd150, 7;
	add.s64 	%rd42, %rd36, %rd17;
	ld.global.u64 	%rd151, [%rd42];
	ld.global.u64 	%rd152, [%rd10+8];
	mul.lo.s64 	%rd43, %rd152, %rd151;
	or.b64  	%rd153, %rd43, %rd5;
	and.b64  	%rd154, %rd153, -4294967296;
	setp.ne.s64 	%p12, %rd154, 0;
	@%p12 bra 	$L__BB2_23;
	cvt.u32.u64 	%r52, %rd5;
	cvt.u32.u64 	%r53, %rd43;
	rem.u32 	%r54, %r53, %r52;
	cvt.u64.u32 	%rd225, %r54;
	bra.uni 	$L__BB2_24;
$L__BB2_23:
	rem.s64 	%rd225, %rd43, %rd5;
$L__BB2_24:
	add.s64 	%rd155, %rd41, %rd225;
	add.s64 	%rd47, %rd155, 7;
	add.s64 	%rd48, %rd42, %rd17;
	ld.global.u64 	%rd156, [%rd48];
	ld.global.u64 	%rd157, [%rd10+16];
	mul.lo.s64 	%rd49, %rd157, %rd156;
	or.b64  	%rd158, %rd49, %rd5;
	and.b64  	%rd159, %rd158, -4294967296;
	setp.ne.s64 	%p13, %rd159, 0;
	@%p13 bra 	$L__BB2_26;
	cvt.u32.u64 	%r55, %rd5;
	cvt.u32.u64 	%r56, %rd49;
	rem.u32 	%r57, %r56, %r55;
	cvt.u64.u32 	%rd226, %r57;
	bra.uni 	$L__BB2_27;
$L__BB2_26:
	rem.s64 	%rd226, %rd49, %rd5;
$L__BB2_27:
	add.s64 	%rd160, %rd47, %rd226;
	add.s64 	%rd53, %rd160, 7;
	add.s64 	%rd161, %rd48, %rd17;
	ld.global.u64 	%rd162, [%rd161];
	ld.global.u64 	%rd163, [%rd10+24];
	mul.lo.s64 	%rd54, %rd163, %rd162;
	or.b64  	%rd164, %rd54, %rd5;
	and.b64  	%rd165, %rd164, -4294967296;
	setp.ne.s64 	%p14, %rd165, 0;
	@%p14 bra 	$L__BB2_29;
	cvt.u32.u64 	%r58, %rd5;
	cvt.u32.u64 	%r59, %rd54;
	rem.u32 	%r60, %r59, %r58;
	cvt.u64.u32 	%rd227, %r60;
	bra.uni 	$L__BB2_30;
$L__BB2_29:
	rem.s64 	%rd227, %rd54, %rd5;
$L__BB2_30:
	add.s64 	%rd166, %rd53, %rd227;
	add.s64 	%rd241, %rd166, 7;
	add.s32 	%r99, %r99, 8;
	add.s32 	%r98, %r98, %r12;
	add.s32 	%r97, %r97, 8;
	setp.ne.s32 	%p15, %r99, 0;
	mov.u32 	%r101, %r5;
	@%p15 bra 	$L__BB2_6;
$L__BB2_31:
	and.b32  	%r20, %r30, 7;
	setp.eq.s32 	%p16, %r20, 0;
	@%p16 bra 	$L__BB2_60;
	add.s32 	%r61, %r20, -1;
	setp.lt.u32 	%p17, %r61, 3;
	@%p17 bra 	$L__BB2_46;
	mad.lo.s32 	%r62, %r9, %r101, %r95;
	mul.wide.s32 	%rd168, %r62, 8;
	add.s64 	%rd61, %rd6, %rd168;
	ld.global.u64 	%rd169, [%rd61];
	add.s32 	%r63, %r10, %r101;
	mul.wide.s32 	%rd170, %r63, 8;
	add.s64 	%rd62, %rd7, %rd170;
	ld.global.u64 	%rd171, [%rd62];
	mul.lo.s64 	%rd63, %rd171, %rd169;
	or.b64  	%rd172, %rd63, %rd5;
	and.b64  	%rd173, %rd172, -4294967296;
	setp.ne.s64 	%p18, %rd173, 0;
	@%p18 bra 	$L__BB2_35;
	cvt.u32.u64 	%r64, %rd5;
	cvt.u32.u64 	%r65, %rd63;
	rem.u32 	%r66, %r65, %r64;
	cvt.u64.u32 	%rd230, %r66;
	bra.uni 	$L__BB2_36;
$L__BB2_35:
	rem.s64 	%rd230, %rd63, %rd5;
$L__BB2_36:
	add.s64 	%rd174, %rd241, %rd230;
	add.s64 	%rd67, %rd174, 7;
	mul.wide.s32 	%rd68, %r9, 8;
	add.s64 	%rd69, %rd61, %rd68;
	ld.global.u64 	%rd175, [%rd69];
	ld.global.u64 	%rd176, [%rd62+8];
	mul.lo.s64 	%rd70, %rd176, %rd175;
	or.b64  	%rd177, %rd70, %rd5;
	and.b64  	%rd178, %rd177, -4294967296;
	setp.ne.s64 	%p19, %rd178, 0;
	@%p19 bra 	$L__BB2_38;
	cvt.u32.u64 	%r67, %rd5;
	cvt.u32.u64 	%r68, %rd70;
	rem.u32 	%r69, %r68, %r67;
	cvt.u64.u32 	%rd231, %r69;
	bra.uni 	$L__BB2_39;
$L__BB2_38:
	rem.s64 	%rd231, %rd70, %rd5;
$L__BB2_39:
	add.s64 	%rd179, %rd67, %rd231;
	add.s64 	%rd74, %rd179, 7;
	add.s64 	%rd75, %rd69, %rd68;
	ld.global.u64 	%rd180, [%rd75];
	ld.global.u64 	%rd181, [%rd62+16];
	mul.lo.s64 	%rd76, %rd181, %rd180;
	or.b64  	%rd182, %rd76, %rd5;
	and.b64  	%rd183, %rd182, -4294967296;
	setp.ne.s64 	%p20, %rd183, 0;
	@%p20 bra 	$L__BB2_41;
	cvt.u32.u64 	%r70, %rd5;
	cvt.u32.u64 	%r71, %rd76;
	rem.u32 	%r72, %r71, %r70;
	cvt.u64.u32 	%rd232, %r72;
	bra.uni 	$L__BB2_42;
$L__BB2_41:
	rem.s64 	%rd232, %rd76, %rd5;
$L__BB2_42:
	add.s64 	%rd184, %rd74, %rd232;
	add.s64 	%rd80, %rd184, 7;
	add.s64 	%rd185, %rd75, %rd68;
	ld.global.u64 	%rd186, [%rd185];
	ld.global.u64 	%rd187, [%rd62+24];
	mul.lo.s64 	%rd81, %rd187, %rd186;
	or.b64  	%rd188, %rd81, %rd5;
	and.b64  	%rd189, %rd188, -4294967296;
	setp.ne.s64 	%p21, %rd189, 0;
	@%p21 bra 	$L__BB2_44;
	cvt.u32.u64 	%r73, %rd5;
	cvt.u32.u64 	%r74, %rd81;
	rem.u32 	%r75, %r74, %r73;
	cvt.u64.u32 	%rd233, %r75;
	bra.uni 	$L__BB2_45;
$L__BB2_44:
	rem.s64 	%rd233, %rd81, %rd5;
$L__BB2_45:
	add.s64 	%rd190, %rd80, %rd233;
	add.s64 	%rd241, %rd190, 7;
	add.s32 	%r101, %r101, 4;
$L__BB2_46:
	and.b32  	%r76, %r30, 3;
	setp.eq.s32 	%p22, %r76, 0;
	@%p22 bra 	$L__BB2_60;
	setp.eq.s32 	%p23, %r76, 1;
	@%p23 bra 	$L__BB2_55;
	mad.lo.s32 	%r77, %r9, %r101, %r95;
	mul.wide.s32 	%rd192, %r77, 8;
	add.s64 	%rd88, %rd6, %rd192;
	ld.global.u64 	%rd193, [%rd88];
	add.s32 	%r78, %r10, %r101;
	mul.wide.s32 	%rd194, %r78, 8;
	add.s64 	%rd89, %rd7, %rd194;
	ld.global.u64 	%rd195, [%rd89];
	mul.lo.s64 	%rd90, %rd195, %rd193;
	or.b64  	%rd196, %rd90, %rd5;
	and.b64  	%rd197, %rd196, -4294967296;
	setp.ne.s64 	%p24, %rd197, 0;
	@%p24 bra 	$L__BB2_50;
	cvt.u32.u64 	%r79, %rd5;
	cvt.u32.u64 	%r80, %rd90;
	rem.u32 	%r81, %r80, %r79;
	cvt.u64.u32 	%rd236, %r81;
	bra.uni 	$L__BB2_51;
$L__BB2_50:
	rem.s64 	%rd236, %rd90, %rd5;
$L__BB2_51:
	add.s64 	%rd198, %rd241, %rd236;
	add.s64 	%rd94, %rd198, 7;
	mul.wide.s32 	%rd199, %r9, 8;
	add.s64 	%rd200, %rd88, %rd199;
	ld.global.u64 	%rd201, [%rd200];
	ld.global.u64 	%rd202, [%rd89+8];
	mul.lo.s64 	%rd95, %rd202, %rd201;
	or.b64  	%rd203, %rd95, %rd5;
	and.b64  	%rd204, %rd203, -4294967296;
	setp.ne.s64 	%p25, %rd204, 0;
	@%p25 bra 	$L__BB2_53;
	cvt.u32.u64 	%r82, %rd5;
	cvt.u32.u64 	%r83, %rd95;
	rem.u32 	%r84, %r83, %r82;
	cvt.u64.u32 	%rd237, %r84;
	bra.uni 	$L__BB2_54;
$L__BB2_53:
	rem.s64 	%rd237, %rd95, %rd5;
$L__BB2_54:
	add.s64 	%rd205, %rd94, %rd237;
	add.s64 	%rd241, %rd205, 7;
	add.s32 	%r101, %r101, 2;
$L__BB2_55:
	and.b32  	%r85, %r30, 1;
	setp.eq.b32 	%p26, %r85, 1;
	not.pred 	%p27, %p26;
	@%p27 bra 	$L__BB2_60;
	mad.lo.s32 	%r86, %r9, %r101, %r95;
	mul.wide.s32 	%rd206, %r86, 8;
	add.s64 	%rd207, %rd6, %rd206;
	ld.global.u64 	%rd208, [%rd207];
	add.s32 	%r87, %r10, %r101;
	mul.wide.s32 	%rd209, %r87, 8;
	add.s64 	%rd210, %rd7, %rd209;
	ld.global.u64 	%rd211, [%rd210];
	mul.lo.s64 	%rd102, %rd211, %rd208;
	or.b64  	%rd212, %rd102, %rd5;
	and.b64  	%rd213, %rd212, -4294967296;
	setp.ne.s64 	%p28, %rd213, 0;
	@%p28 bra 	$L__BB2_58;
	cvt.u32.u64 	%r88, %rd5;
	cvt.u32.u64 	%r89, %rd102;
	rem.u32 	%r90, %r89, %r88;
	cvt.u64.u32 	%rd240, %r90;
	bra.uni 	$L__BB2_59;
$L__BB2_58:
	rem.s64 	%rd240, %rd102, %rd5;
$L__BB2_59:
	add.s64 	%rd214, %rd241, %rd240;
	add.s64 	%rd241, %rd214, 7;
$L__BB2_60:
	ld.global.u64 	%rd215, [%rd4+8];
	cvta.to.global.u64 	%rd216, %rd215;
	ld.global.u32 	%r91, [%rd4+4];
	mad.lo.s32 	%r92, %r91, %r96, %r95;
	mul.wide.s32 	%rd217, %r92, 8;
	add.s64 	%rd218, %rd216, %rd217;
	st.global.u64 	[%rd218], %rd241;
	mov.u32 	%r93, %ntid.y;
	add.s32 	%r96, %r96, %r93;
	setp.lt.s32 	%p29, %r96, %r3;
	@%p29 bra 	$L__BB2_3;
$L__BB2_61:
	mov.u32 	%r94, %ntid.x;
	add.s32 	%r95, %r95, %r94;
	setp.lt.s32 	%p30, %r95, %r31;
	@%p30 bra 	$L__BB2_2;
$L__BB2_62:
	ret;

}


// ===== COMPILED SASS (sm_100) =====

	.target	sm_100

	.elftype	@"ET_EXEC"


//--------------------- .note.nv.tkinfo           --------------------------
	.section	.note.nv.tkinfo,"",@"SHT_NOTE"
	.sectionflags	@"SHF_NOTE_NV_TKINFO"
	.tkinfo
        /*0018*/ 	.word	0x00000002
        /*0030*/ 	.string	""
        /*0030*/ 	.string	"ptxas"
        /*0030*/ 	.string	"Cuda compilation tools, release 13.0, V13.0.88"
        /*0030*/ 	.string	"Build cuda_13.0.r13.0/compiler.36424714_0"
        /*0030*/ 	.string	"-arch sm_100 -m 64 "



//--------------------- .note.nv.cuinfo           --------------------------
	.section	.note.nv.cuinfo,"",@"SHT_NOTE"
	.sectionflags	@"SHF_NOTE_NV_CUINFO"
        /*0018*/ 	.short	0x0002
        /*001a*/ 	.short	0x0064
        /*001c*/ 	.short	0x0082
	.zero		2


//--------------------- .nv.info                  --------------------------
	.section	.nv.info,"",@"SHT_CUDA_INFO"
	.align	4


	//----- nvinfo : EIATTR_REGCOUNT
	.align		4
        /*0000*/ 	.byte	0x04, 0x2f
        /*0002*/ 	.short	(.L_4 - .L_3)
	.align		4
.L_3:
        /*0004*/ 	.word	index@(_Z10d_printMatP6Matrix)
        /*0008*/ 	.word	0x0000001e


	//----- nvinfo : EIATTR_FRAME_SIZE
	.align		4
.L_4:
        /*000c*/ 	.byte	0x04, 0x11
        /*000e*/ 	.short	(.L_6 - .L_5)
	.align		4
.L_5:
        /*0010*/ 	.word	index@(_Z10d_printMatP6Matrix)
        /*0014*/ 	.word	0x00000008


	//----- nvinfo : EIATTR_REGCOUNT
	.align		4
.L_6:
        /*0018*/ 	.byte	0x04, 0x2f
        /*001a*/ 	.short	(.L_8 - .L_7)
	.align		4
.L_7:
        /*001c*/ 	.word	index@(_Z14d_multmat_pairP6MatrixS0_S0_i)
        /*0020*/ 	.word	0x0000002c


	//----- nvinfo : EIATTR_FRAME_SIZE
	.align		4
.L_8:
        /*0024*/ 	.byte	0x04, 0x11
        /*0026*/ 	.short	(.L_10 - .L_9)
	.align		4
.L_9:
        /*0028*/ 	.word	index@($__internal_1_$__cuda_sm20_rem_s64)
        /*002c*/ 	.word	0x00000000


	//----- nvinfo : EIATTR_FRAME_SIZE
	.align		4
.L_10:
        /*0030*/ 	.byte	0x04, 0x11
        /*0032*/ 	.short	(.L_12 - .L_11)
	.align		4
.L_11:
        /*0034*/ 	.word	index@(_Z14d_multmat_pairP6MatrixS0_S0_i)
        /*0038*/ 	.word	0x00000000


	//----- nvinfo : EIATTR_REGCOUNT
	.align		4
.L_12:
        /*003c*/ 	.byte	0x04, 0x2f
        /*003e*/ 	.short	(.L_14 - .L_13)
	.align		4
.L_13:
        /*0040*/ 	.word	index@(_Z15d_multmat_chainPP6MatrixS1_ii)
        /*0044*/ 	.word	0x00000030


	//----- nvinfo : EIATTR_FRAME_SIZE
	.align		4
.L_14:
        /*0048*/ 	.byte	0x04, 0x11
        /*004a*/ 	.short	(.L_16 - .L_15)
	.align		4
.L_15:
        /*004c*/ 	.word	index@($__internal_0_$__cuda_sm20_rem_s64)
        /*0050*/ 	.word	0x00000000


	//----- nvinfo : EIATTR_FRAME_SIZE
	.align		4
.L_16:
        /*0054*/ 	.byte	0x04, 0x11
        /*0056*/ 	.short	(.L_18 - .L_17)
	.align		4
.L_17:
        /*0058*/ 	.word	index@(_Z15d_multmat_chainPP6MatrixS1_ii)
        /*005c*/ 	.word	0x00000000


	//----- nvinfo : EIATTR_MIN_STACK_SIZE
	.align		4
.L_18:
        /*0060*/ 	.byte	0x04, 0x12
        /*0062*/ 	.short	(.L_20 - .L_19)
	.align		4
.L_19:
        /*0064*/ 	.word	index@(_Z15d_multmat_chainPP6MatrixS1_ii)
        /*0068*/ 	.word	0x00000000


	//----- nvinfo : EIATTR_MIN_STACK_SIZE
	.align		4
.L_20:
        /*006c*/ 	.byte	0x04, 0x12
        /*006e*/ 	.short	(.L_22 - .L_21)
	.align		4
.L_21:
        /*0070*/ 	.word	index@(_Z14d_multmat_pairP6MatrixS0_S0_i)
        /*0074*/ 	.word	0x00000000


	//----- nvinfo : EIATTR_MIN_STACK_SIZE
	.align		4
.L_22:
        /*0078*/ 	.byte	0x04, 0x12
        /*007a*/ 	.short	(.L_24 - .L_23)
	.align		4
.L_23:
        /*007c*/ 	.word	index@(_Z10d_printMatP6Matrix)
        /*0080*/ 	.word	0x00000008
.L_24:


//--------------------- .nv.compat                --------------------------
	.section	.nv.compat,"",@"SHT_CUDA_COMPAT_INFO"
	.align	4
        /*0000*/ 	.byte	0x02, 0x09, 0x00, 0x00, 0x02, 0x02, 0x01, 0x00, 0x02, 0x05, 0x05, 0x00, 0x03, 0x07, 0x01, 0x01
        /*0010*/ 	.byte	0x02, 0x03, 0x00, 0x00, 0x02, 0x06, 0x01, 0x00, 0x04, 0x0b, 0x08, 0x00, 0x09, 0x00, 0x00, 0x00
        /*0020*/ 	.byte	0x00, 0x00, 0x00, 0x00


//--------------------- .nv.info._Z15d_multmat_chainPP6MatrixS1_ii --------------------------
	.section	.nv.info._Z15d_multmat_chainPP6MatrixS1_ii,"",@"SHT_CUDA_INFO"
	.sectionflags	@""
	.align	4


	//----- nvinfo : EIATTR_CUDA_API_VERSION
	.align		4
        /*0000*/ 	.byte	0x04, 0x37
        /*0002*/ 	.short	(.L_26 - .L_25)
.L_25:
        /*0004*/ 	.word	0x00000082


	//----- nvinfo : EIATTR_KPARAM_INFO
	.align		4
.L_26:
        /*0008*/ 	.byte	0x04, 0x17
        /*000a*/ 	.short	(.L_28 - .L_27)
.L_27:
        /*000c*/ 	.word	0x00000000
        /*0010*/ 	.short	0x0003
        /*0012*/ 	.short	0x0014
        /*0014*/ 	.byte	0x00, 0xf0, 0x11, 0x00


	//----- nvinfo : EIATTR_KPARAM_INFO
	.align		4
.L_28:
        /*0018*/ 	.byte	0x04, 0x17
        /*001a*/ 	.short	(.L_30 - .L_29)
.L_29:
        /*001c*/ 	.word	0x00000000
        /*0020*/ 	.short	0x0002
        /*0022*/ 	.short	0x0010
        /*0024*/ 	.byte	0x00, 0xf0, 0x11, 0x00


	//----- nvinfo : EIATTR_KPARAM_INFO
	.align		4
.L_30:
        /*0028*/ 	.byte	0x04, 0x17
        /*002a*/ 	.short	(.L_32 - .L_31)
.L_31:
        /*002c*/ 	.word	0x00000000
        /*0030*/ 	.short	0x0001
        /*0032*/ 	.short	0x0008
        /*0034*/ 	.byte	0x00, 0xf5, 0x21, 0x00


	//----- nvinfo : EIATTR_KPARAM_INFO
	.align		4
.L_32:
        /*0038*/ 	.byte	0x04, 0x17
        /*003a*/ 	.short	(.L_34 - .L_33)
.L_33:
        /*003c*/ 	.word	0x00000000
        /*0040*/ 	.short	0x0000
        /*0042*/ 	.short	0x0000
        /*0044*/ 	.byte	0x00, 0xf5, 0x21, 0x00


	//----- nvinfo : EIATTR_SPARSE_MMA_MASK
	.align		4
.L_34:
        /*0048*/ 	.byte	0x03, 0x50
        /*004a*/ 	.short	0x0000


	//----- nvinfo : EIATTR_MAXREG_COUNT
	.align		4
        /*004c*/ 	.byte	0x03, 0x1b
        /*004e*/ 	.short	0x00ff


	//----- nvinfo : EIATTR_MERCURY_ISA_VERSION
	.align		4
        /*0050*/ 	.byte	0x03, 0x5f
        /*0052*/ 	.short	0x0101


	//----- nvinfo : EIATTR_VRC_CTA_INIT_COUNT
	.align		4
        /*0054*/ 	.byte	0x02, 0x4a
	.zero		1
	.zero		1


	//----- nvinfo : EIATTR_EXIT_INSTR_OFFSETS
	.align		4
        /*0058*/ 	.byte	0x04, 0x1c
        /*005a*/ 	.short	(.L_36 - .L_35)


	//   ....[0]....
.L_35:
        /*005c*/ 	.word	0x000000f0


	//   ....[1]....
        /*0060*/ 	.word	0x000028c0


	//----- nvinfo : EIATTR_CRS_STACK_SIZE
	.align		4
.L_36:
        /*0064*/ 	.byte	0x04, 0x1e
        /*0066*/ 	.short	(.L_38 - .L_37)
.L_37:
        /*0068*/ 	.word	0x00000000


	//----- nvinfo : EIATTR_CBANK_PARAM_SIZE
	.align		4
.L_38:
        /*006c*/ 	.byte	0x03, 0x19
        /*006e*/ 	.short	0x0018


	//----- nvinfo : EIATTR_PARAM_CBANK
	.align		4
        /*0070*/ 	.byte	0x04, 0x0a
        /*0072*/ 	.short	(.L_40 - .L_39)
	.align		4
.L_39:
        /*0074*/ 	.word	index@(.nv.constant0._Z15d_multmat_chainPP6MatrixS1_ii)
        /*0078*/ 	.short	0x0380
        /*007a*/ 	.short	0x0018


	//----- nvinfo : EIATTR_SW_WAR
	.align		4
.L_40:
        /*007c*/ 	.byte	0x04, 0x36
        /*007e*/ 	.short	(.L_42 - .L_41)
.L_41:
        /*0080*/ 	.word	0x00000008
.L_42:


//--------------------- .nv.info._Z14d_multmat_pairP6MatrixS0_S0_i --------------------------
	.section	.nv.info._Z14d_multmat_pairP6MatrixS0_S0_i,"",@"SHT_CUDA_INFO"
	.sectionflags	@""
	.align	4


	//----- nvinfo : EIATTR_CUDA_API_VERSION
	.align		4
        /*0000*/ 	.byte	0x04, 0x37
        /*0002*/ 	.short	(.L_44 - .L_43)
.L_43:
        /*0004*/ 	.word	0x00000082


	//----- nvinfo : EIATTR_KPARAM_INFO
	.align		4
.L_44:
        /*0008*/ 	.byte	0x04, 0x17
        /*000a*/ 	.short	(.L_46 - .L_45)
.L_45:
        /*000c*/ 	.word	0x00000000
        /*0010*/ 	.short	0x0003
        /*0012*/ 	.short	0x0018
        /*0014*/ 	.byte	0x00, 0xf0, 0x11, 0x00


	//----- nvinfo : EIATTR_KPARAM_INFO
	.align		4
.L_46:
        /*0018*/ 	.byte	0x04, 0x17
        /*001a*/ 	.short	(.L_48 - .L_47)
.L_47:
        /*001c*/ 	.word	0x00000000
        /*0020*/ 	.short	0x0002
        /*0022*/ 	.short	0x0010
        /*0024*/ 	.byte	0x00, 0xf5, 0x21, 0x00


	//----- nvinfo : EIATTR_KPARAM_INFO
	.align		4
.L_48:
        /*0028*/ 	.byte	0x04, 0x17
        /*002a*/ 	.short	(.L_50 - .L_49)
.L_49:
        /*002c*/ 	.word	0x00000000
        /*0030*/ 	.short	0x0001
        /*0032*/ 	.short	0x0008
        /*0034*/ 	.byte	0x00, 0xf5, 0x21, 0x00


	//----- nvinfo : EIATTR_KPARAM_INFO
	.align		4
.L_50:
        /*0038*/ 	.byte	0x04, 0x17
        /*003a*/ 	.short	(.L_52 - .L_51)
.L_51:
        /*003c*/ 	.word	0x00000000
        /*0040*/ 	.short	0x0000
        /*0042*/ 	.short	0x0000
        /*0044*/ 	.byte	0x00, 0xf5, 0x21, 0x00


	//----- nvinfo : EIATTR_SPARSE_MMA_MASK
	.align		4
.L_52:
        /*0048*/ 	.byte	0x03, 0x50
        /*004a*/ 	.short	0x0000


	//----- nvinfo : EIATTR_MAXREG_COUNT
	.align		4
        /*004c*/ 	.byte	0x03, 0x1b
        /*004e*/ 	.short	0x00ff


	//----- nvinfo : EIATTR_MERCURY_ISA_VERSION
	.align		4
        /*0050*/ 	.byte	0x03, 0x5f
        /*0052*/ 	.short	0x0101


	//----- nvinfo : EIATTR_VRC_CTA_INIT_COUNT
	.align		4
        /*0054*/ 	.byte	0x02, 0x4a
	.zero		1
	.zero		1


	//----- nvinfo : EIATTR_EXIT_INSTR_OFFSETS
	.align		4
        /*0058*/ 	.byte	0x04, 0x1c
        /*005a*/ 	.short	(.L_54 - .L_53)


	//   ....[0]....
.L_53:
        /*005c*/ 	.word	0x00000090


	//   ....[1]....
        /*0060*/ 	.word	0x00000200


	//   ....[2]....
        /*0064*/ 	.word	0x00002b80


	//----- nvinfo : EIATTR_CRS_STACK_SIZE
	.align		4
.L_54:
        /*0068*/ 	.byte	0x04, 0x1e
        /*006a*/ 	.short	(.L_56 - .L_55)
.L_55:
        /*006c*/ 	.word	0x00000000


	//----- nvinfo : EIATTR_CBANK_PARAM_SIZE
	.align		4
.L_56:
        /*0070*/ 	.byte	0x03, 0x19
        /*0072*/ 	.short	0x001c


	//----- nvinfo : EIATTR_PARAM_CBANK
	.align		4
        /*0074*/ 	.byte	0x04, 0x0a
        /*0076*/ 	.short	(.L_58 - .L_57)
	.align		4
.L_57:
        /*0078*/ 	.word	index@(.nv.constant0._Z14d_multmat_pairP6MatrixS0_S0_i)
        /*007c*/ 	.short	0x0380
        /*007e*/ 	.short	0x001c


	//----- nvinfo : EIATTR_SW_WAR
	.align		4
.L_58:
        /*0080*/ 	.byte	0x04, 0x36
        /*0082*/ 	.short	(.L_60 - .L_59)
.L_59:
        /*0084*/ 	.word	0x00000008
.L_60:


//--------------------- .nv.info._Z10d_printMatP6Matrix --------------------------
	.section	.nv.info._Z10d_printMatP6Matrix,"",@"SHT_CUDA_INFO"
	.sectionflags	@""
	.align	4


	//----- nvinfo : EIATTR_CUDA_API_VERSION
	.align		4
        /*0000*/ 	.byte	0x04, 0x37
        /*0002*/ 	.short	(.L_62 - .L_61)
.L_61:
        /*0004*/ 	.word	0x00000082


	//----- nvinfo : EIATTR_KPARAM_INFO
	.align		4
.L_62:
        /*0008*/ 	.byte	0x04, 0x17
        /*000a*/ 	.short	(.L_64 - .L_63)
.L_63:
        /*000c*/ 	.word	0x00000000
        /*0010*/ 	.short	0x0000
        /*0012*/ 	.short	0x0000
        /*0014*/ 	.byte	0x00, 0xf5, 0x21, 0x00


	//----- nvinfo : EIATTR_SPARSE_MMA_MASK
	.align		4
.L_64:
        /*0018*/ 	.byte	0x03, 0x50
        /*001a*/ 	.short	0x0000


	//----- nvinfo : EIATTR_MAXREG_COUNT
	.align		4
        /*001c*/ 	.byte	0x03, 0x1b
        /*001e*/ 	.short	0x00ff


	//----- nvinfo : EIATTR_EXTERNS
	.align		4
        /*0020*/ 	.byte	0x04, 0x0f
        /*0022*/ 	.short	(.L_66 - .L_65)


	//   ....[0]....
	.align		4
.L_65:
        /*0024*/ 	.word	index@(vprintf)


	//----- nvinfo : EIATTR_MERCURY_ISA_VERSION
	.align		4
.L_66:
        /*0028*/ 	.byte	0x03, 0x5f
        /*002a*/ 	.short	0x0101


	//----- nvinfo : EIATTR_VRC_CTA_INIT_COUNT
	.align		4
        /*002c*/ 	.byte	0x02, 0x4a
	.zero		1
	.zero		1


	//----- nvinfo : EIATTR_SYSCALL_OFFSETS
	.align		4
        /*0030*/ 	.byte	0x04, 0x46
        /*0032*/ 	.short	(.L_68 - .L_67)


	//   ....[0]....
.L_67:
        /*0034*/ 	.word	0x00000140


	//   ....[1]....
        /*0038*/ 	.word	0x00000360


	//   ....[2]....
        /*003c*/ 	.word	0x00000490


	//   ....[3]....
        /*0040*/ 	.word	0x000005b0


	//   ....[4]....
        /*0044*/ 	.word	0x000006d0


	//   ....[5]....
        /*0048*/ 	.word	0x000007f0


	//   ....[6]....
        /*004c*/ 	.word	0x00000910


	//   ....[7]....
        /*0050*/ 	.word	0x00000a30


	//   ....[8]....
        /*0054*/ 	.word	0x00000b50


	//   ....[9]....
        /*0058*/ 	.word	0x00000c70


	//   ....[10]....
        /*005c*/ 	.word	0x00000d90


	//   ....[11]....
        /*0060*/ 	.word	0x00000eb0


	//   ....[12]....
        /*0064*/ 	.word	0x00000fd0


	//   ....[13]....
        /*0068*/ 	.word	0x000010f0


	//   ....[14]....
        /*006c*/ 	.word	0x00001210


	//   ....[15]....
        /*0070*/ 	.word	0x00001330


	//   ....[16]....
        /*0074*/ 	.word	0x00001450


	//   ....[17]....
        /*0078*/ 	.word	0x00001600


	//   ....[18]....
        /*007c*/ 	.word	0x00001720


	//   ....[19]....
        /*0080*/ 	.word	0x00001840


	//   ....[20]....
        /*0084*/ 	.word	0x00001960


	//   ....[21]....
        /*0088*/ 	.word	0x00001a80


	//   ....[22]....
        /*008c*/ 	.word	0x00001ba0


	//   ....[23]....
        /*0090*/ 	.word	0x00001cc0


	//   ....[24]....
        /*0094*/ 	.word	0x00001de0


	//   ....[25]....
        /*0098*/ 	.word	0x00001f50


	//   ....[26]....
        /*009c*/ 	.word	0x00002070


	//   ....[27]....
        /*00a0*/ 	.word	0x00002190


	//   ....[28]....
        /*00a4*/ 	.word	0x000022b0


	//   ....[29]....
        /*00a8*/ 	.word	0x00002410


	//   ....[30]....
        /*00ac*/ 	.word	0x00002570


	//   ....[31]....
        /*00b0*/ 	.word	0x000026b0


	//   ....[32]....
        /*00b4*/ 	.word	0x00002730


	//   ....[33]....
        /*00b8*/ 	.word	0x00002890


	//   ....[34]....
        /*00bc*/ 	.word	0x00002900


	//   ....[35]....
        /*00c0*/ 	.word	0x00002970


	//   ....[36]....
        /*00c4*/ 	.word	0x000029e0


	//   ....[37]....
        /*00c8*/ 	.word	0x00002af0


	//   ....[38]....
        /*00cc*/ 	.word	0x00002ba0


	//----- nvinfo : EIATTR_EXIT_INSTR_OFFSETS
	.align		4
.L_68:
        /*00d0*/ 	.byte	0x04, 0x1c
        /*00d2*/ 	.short	(.L_70 - .L_69)


	//   ....[0]....
.L_69:
        /*00d4*/ 	.word	0x00002bb0


	//----- nvinfo : EIATTR_CRS_STACK_SIZE
	.align		4
.L_70:
        /*00d8*/ 	.byte	0x04, 0x1e
        /*00da*/ 	.short	(.L_72 - .L_71)
.L_71:
        /*00dc*/ 	.word	0x00000000


	//----- nvinfo : EIATTR_CBANK_PARAM_SIZE
	.align		4
.L_72:
        /*00e0*/ 	.byte	0x03, 0x19
        /*00e2*/ 	.short	0x0008


	//----- nvinfo : EIATTR_PARAM_CBANK
	.align		4
        /*00e4*/ 	.byte	0x04, 0x0a
        /*00e6*/ 	.short	(.L_74 - .L_73)
	.align		4
.L_73:
        /*00e8*/ 	.word	index@(.nv.constant0._Z10d_printMatP6Matrix)
        /*00ec*/ 	.short	0x0380
        /*00ee*/ 	.short	0x0008


	//----- nvinfo : EIATTR_SW_WAR
	.align		4
.L_74:
        /*00f0*/ 	.byte	0x04, 0x36
        /*00f2*/ 	.short	(.L_76 - .L_75)
.L_75:
        /*00f4*/ 	.word	0x00000008
.L_76:


//--------------------- .nv.callgraph             --------------------------
	.section	.nv.callgraph,"",@"SHT_CUDA_CALLGRAPH"
	.align	4
	.sectionentsize	8
	.align		4
        /*0000*/ 	.word	0x00000000
	.align		4
        /*0004*/ 	.word	0xffffffff
	.align		4
        /*0008*/ 	.word	index@(_Z10d_printMatP6Matrix)
	.align		4
        /*000c*/ 	.word	index@(vprintf)
	.align		4
        /*0010*/ 	.word	0x00000000
	.align		4
        /*0014*/ 	.word	0xfffffffe
	.align		4
        /*0018*/ 	.word	0x00000000
	.align		4
        /*001c*/ 	.word	0xfffffffd
	.align		4
        /*0020*/ 	.word	0x00000000
	.align		4
        /*0024*/ 	.word	0xfffffffc


//--------------------- .nv.constant4             --------------------------
	.section	.nv.constant4,"a",@progbits
	.align	8
	.align		8
.nv.constant4:
        /*0000*/ 	.dword	$str$1
	.align		8
        /*0008*/ 	.dword	$str$2
	.align		8
        /*0010*/ 	.dword	$str$3
	.align		8
        /*0018*/ 	.dword	vprintf


//--------------------- .text._Z15d_multmat_chainPP6MatrixS1_ii --------------------------
	.section	.text._Z15d_multmat_chainPP6MatrixS1_ii,"ax",@progbits
	.align	128
        .global         _Z15d_multmat_chainPP6MatrixS1_ii
        .type           _Z15d_multmat_chainPP6MatrixS1_ii,@function
        .size           _Z15d_multmat_chainPP6MatrixS1_ii,(.L_x_167 - _Z15d_multmat_chainPP6MatrixS1_ii)
        .other          _Z15d_multmat_chainPP6MatrixS1_ii,@"STO_CUDA_ENTRY STV_DEFAULT"
_Z15d_multmat_chainPP6MatrixS1_ii:
.text._Z15d_multmat_chainPP6MatrixS1_ii:
[----:B------:R-:W-:Y:S01]  /*0000*/  LDC R1, c[0x0][0x37c] ;  /* 0x0000df00ff017b82 */ /* 0x000fe20000000800 */
[----:B------:R-:W0:Y:S07]  /*0010*/  S2R R7, SR_CTAID.X ;  /* 0x0000000000077919 */ /* 0x000e2e0000002500 */
[----:B------:R-:W1:Y:S01]  /*0020*/  LDC.64 R2, c[0x0][0x380] ;  /* 0x0000e000ff027b82 */ /* 0x000e620000000a00 */
[----:B------:R-:W2:Y:S01]  /*0030*/  LDCU.64 UR6, c[0x0][0x358] ;  /* 0x00006b00ff0677ac */ /* 0x000ea20008000a00 */
[----:B------:R-:W3:Y:S06]  /*0040*/  S2R R0, SR_TID.X ;  /* 0x0000000000007919 */ /* 0x000eec0000002100 */
[----:B------:R-:W4:Y:S01]  /*0050*/  LDC.64 R22, c[0x0][0x388] ;  /* 0x0000e200ff167b82 */ /* 0x000f220000000a00 */
[----:B0-----:R-:W-:-:S04]  /*0060*/  IMAD.SHL.U32 R5, R7, 0x2, RZ ;  /* 0x0000000207057824 */ /* 0x001fc800078e00ff */
[----:B-1----:R-:W-:-:S05]  /*0070*/  IMAD.WIDE.U32 R2, R5, 0x8, R2 ;  /* 0x0000000805027825 */ /* 0x002fca00078e0002 */
[----:B--2---:R-:W2:Y:S04]  /*0080*/  LDG.E.64 R30, desc[UR6][R2.64] ;  /* 0x00000006021e7981 */ /* 0x004ea8000c1e1b00 */
[----:B------:R-:W5:Y:S04]  /*0090*/  LDG.E.64 R28, desc[UR6][R2.64+0x8] ;  /* 0x00000806021c7981 */ /* 0x000f68000c1e1b00 */
[----:B--2---:R-:W3:Y:S04]  /*00a0*/  LDG.E.64 R26, desc[UR6][R30.64] ;  /* 0x000000061e1a7981 */ /* 0x004ee8000c1e1b00 */
[----:B-----5:R-:W2:Y:S01]  /*00b0*/  LDG.E.64 R24, desc[UR6][R28.64] ;  /* 0x000000061c187981 */ /* 0x020ea2000c1e1b00 */
[----:B----4-:R-:W-:Y:S01]  /*00c0*/  IMAD.WIDE.U32 R22, R7, 0x8, R22 ;  /* 0x0000000807167825 */ /* 0x010fe200078e0016 */
[----:B---3--:R-:W-:-:S04]  /*00d0*/  ISETP.GE.AND P0, PT, R0, R27, PT ;  /* 0x0000001b0000720c */ /* 0x008fc80003f06270 */
[----:B--2---:R-:W-:-:S13]  /*00e0*/  ISETP.NE.OR P0, PT, R26, R25, P0 ;  /* 0x000000191a00720c */ /* 0x004fda0000705670 */
[----:B------:R-:W-:Y:S05]  /*00f0*/  @P0 EXIT ;  /* 0x000000000000094d */ /* 0x000fea0003800000 */
[----:B------:R-:W5:Y:S01]  /*0100*/  LDG.E.64 R22, desc[UR6][R22.64] ;  /* 0x0000000616167981 */ /* 0x000f62000c1e1b00 */
[----:B------:R-:W0:Y:S02]  /*0110*/  LDCU UR4, c[0x0][0x394] ;  /* 0x00007280ff0477ac */ /* 0x000e240008000800 */
[----:B0-----:R-:W-:-:S12]  /*0120*/  USHF.R.S32.HI UR4, URZ, 0x1f, UR4 ;  /* 0x0000001fff047899 */ /* 0x001fd80008011404 */
.L_x_53:
[----:B0-----:R-:W0:Y:S01]  /*0130*/  S2R R3, SR_TID.Y ;  /* 0x0000000000037919 */ /* 0x001e220000002200 */
[----:B------:R-:W-:Y:S01]  /*0140*/  BSSY.RECONVERGENT B0, `(.L_x_0) ;  /* 0x0000273000007945 */ /* 0x000fe20003800200 */
[----:B0-----:R-:W-:-:S13]  /*0150*/  ISETP.GE.AND P0, PT, R3, R24, PT ;  /* 0x000000180300720c */ /* 0x001fda0003f06270 */
[----:B------:R-:W-:Y:S05]  /*0160*/  @P0 BRA `(.L_x_1) ;  /* 0x0000002400c00947 */ /* 0x000fea0003800000 */
.L_x_52:
[----:B------:R-:W-:Y:S02]  /*0170*/  ISETP.GE.AND P0, PT, R26, 0x1, PT ;  /* 0x000000011a00780c */ /* 0x000fe40003f06270 */
[----:B0-----:R-:W-:-:S11]  /*0180*/  CS2R R38, SRZ ;  /* 0x0000000000267805 */ /* 0x001fd6000001ff00 */
[----:B------:R-:W-:Y:S05]  /*0190*/  @!P0 BRA `(.L_x_2) ;  /* 0x0000002400908947 */ /* 0x000fea0003800000 */
[----:B------:R-:W2:Y:S04]  /*01a0*/  LDG.E R4, desc[UR6][R28.64+0x4] ;  /* 0x000004061c047981 */ /* 0x000ea8000c1e1900 */
[----:B------:R0:W5:Y:S04]  /*01b0*/  LDG.E R5, desc[UR6][R30.64+0x4] ;  /* 0x000004061e057981 */ /* 0x000168000c1e1900 */
[----:B------:R0:W5:Y:S04]  /*01c0*/  LDG.E.64 R20, desc[UR6][R30.64+0x8] ;  /* 0x000008061e147981 */ /* 0x000168000c1e1b00 */
[----:B------:R0:W5:Y:S01]  /*01d0*/  LDG.E.64 R18, desc[UR6][R28.64+0x8] ;  /* 0x000008061c127981 */ /* 0x000162000c1e1b00 */
[----:B------:R-:W1:Y:S01]  /*01e0*/  LDC R2, c[0x0][0x394] ;  /* 0x0000e500ff027b82 */ /* 0x000e620000000800 */
[----:B------:R-:W-:-:S02]  /*01f0*/  ISETP.GE.U32.AND P0, PT, R26, 0x8, PT ;  /* 0x000000081a00780c */ /* 0x000fc40003f06070 */
[----:B------:R-:W-:Y:S01]  /*0200*/  CS2R R38, SRZ ;  /* 0x0000000000267805 */ /* 0x000fe2000001ff00 */
[----:B------:R-:W-:Y:S02]  /*0210*/  IMAD.MOV.U32 R6, RZ, RZ, RZ ;  /* 0x000000ffff067224 */ /* 0x000fe400078e00ff */
[----:B--2---:R-:W-:-:S08]  /*0220*/  IMAD R4, R4, R3, RZ ;  /* 0x0000000304047224 */ /* 0x004fd000078e02ff */
[----:B01----:R-:W-:Y:S05]  /*0230*/  @!P0 BRA `(.L_x_3) ;  /* 0x0000001000f08947 */ /* 0x003fea0003800000 */
[----:B-----5:R-:W-:Y:S02]  /*0240*/  IADD3 R16, P0, PT, R18, 0x20, RZ ;  /* 0x0000002012107810 */ /* 0x020fe40007f1e0ff */
[----:B------:R-:W-:Y:S02]  /*0250*/  CS2R R38, SRZ ;  /* 0x0000000000267805 */ /* 0x000fe4000001ff00 */
[----:B------:R-:W-:Y:S01]  /*0260*/  LOP3.LUT R6, R26, 0x7ffffff8, RZ, 0xc0, !PT ;  /* 0x7ffffff81a067812 */ /* 0x000fe200078ec0ff */
[----:B------:R-:W-:Y:S01]  /*0270*/  IMAD.MOV.U32 R8, RZ, RZ, R0 ;  /* 0x000000ffff087224 */ /* 0x000fe200078e0000 */
[----:B------:R-:W-:Y:S01]  /*0280*/  MOV R7, R4 ;  /* 0x0000000400077202 */ /* 0x000fe20000000f00 */
[----:B------:R-:W-:Y:S01]  /*0290*/  IMAD.X R17, RZ, RZ, R19, P0 ;  /* 0x000000ffff117224 */ /* 0x000fe200000e0613 */
[----:B------:R-:W-:-:S07]  /*02a0*/  IADD3 R9, PT, PT, -R6, RZ, RZ ;  /* 0x000000ff06097210 */ /* 0x000fce0007ffe1ff */
.L_x_28:
[----:B------:R-:W-:-:S04]  /*02b0*/  IMAD.WIDE R40, R8, 0x8, R20 ;  /* 0x0000000808287825 */ /* 0x000fc800078e0214 */
[----:B------:R-:W-:Y:S01]  /*02c0*/  IMAD.WIDE R14, R7, 0x8, R16 ;  /* 0x00000008070e7825 */ /* 0x000fe200078e0210 */
[----:B------:R-:W2:Y:S04]  /*02d0*/  LDG.E.64 R12, desc[UR6][R40.64] ;  /* 0x00000006280c7981 */ /* 0x000ea8000c1e1b00 */
[----:B------:R-:W2:Y:S01]  /*02e0*/  LDG.E.64 R10, desc[UR6][R14.64+-0x20] ;  /* 0xffffe0060e0a7981 */ /* 0x000ea2000c1e1b00 */
[----:B------:R-:W-:Y:S01]  /*02f0*/  BSSY.RECONVERGENT B1, `(.L_x_4) ;  /* 0x000001f000017945 */ /* 0x000fe20003800200 */
[-C--:B--2---:R-:W-:Y:S02]  /*0300*/  IMAD R11, R11, R12.reuse, RZ ;  /* 0x0000000c0b0b7224 */ /* 0x084fe400078e02ff */
[----:B------:R-:W-:-:S04]  /*0310*/  IMAD.WIDE.U32 R36, R10, R12, RZ ;  /* 0x0000000c0a247225 */ /* 0x000fc800078e00ff */
[----:B------:R-:W-:-:S04]  /*0320*/  IMAD R11, R13, R10, R11 ;  /* 0x0000000a0d0b7224 */ /* 0x000fc800078e020b */
[----:B------:R-:W-:-:S05]  /*0330*/  IMAD.IADD R13, R37, 0x1, R11 ;  /* 0x00000001250d7824 */ /* 0x000fca00078e020b */
[----:B------:R-:W-:-:S04]  /*0340*/  LOP3.LUT R10, R13, UR4, RZ, 0xfc, !PT ;  /* 0x000000040d0a7c12 */ /* 0x000fc8000f8efcff */
[----:B------:R-:W-:-:S13]  /*0350*/  ISETP.NE.U32.AND P0, PT, R10, RZ, PT ;  /* 0x000000ff0a00720c */ /* 0x000fda0003f05070 */
[----:B------:R-:W-:Y:S05]  /*0360*/  @P0 BRA `(.L_x_5) ;  /* 0x0000000000500947 */ /* 0x000fea0003800000 */
[----:B------:R-:W0:Y:S02]  /*0370*/  LDCU UR5, c[0x0][0x394] ;  /* 0x00007280ff0577ac */ /* 0x000e240008000800 */
[----:B0-----:R-:W0:Y:S01]  /*0380*/  I2F.U32.RP R12, UR5 ;  /* 0x00000005000c7d06 */ /* 0x001e220008209000 */
[----:B------:R-:W-:-:S07]  /*0390*/  ISETP.NE.U32.AND P1, PT, RZ, UR5, PT ;  /* 0x00000005ff007c0c */ /* 0x000fce000bf25070 */
[----:B0-----:R-:W0:Y:S02]  /*03a0*/  MUFU.RCP R12, R12 ;  /* 0x0000000c000c7308 */ /* 0x001e240000001000 */
[----:B0-----:R-:W-:-:S06]  /*03b0*/  VIADD R10, R12, 0xffffffe ;  /* 0x0ffffffe0c0a7836 */ /* 0x001fcc0000000000 */
[----:B------:R0:W1:Y:S02]  /*03c0*/  F2I.FTZ.U32.TRUNC.NTZ R11, R10 ;  /* 0x0000000a000b7305 */ /* 0x000064000021f000 */
[----:B0-----:R-:W-:Y:S01]  /*03d0*/  IMAD.MOV.U32 R10, RZ, RZ, RZ ;  /* 0x000000ffff0a7224 */ /* 0x001fe200078e00ff */
[----:B-1----:R-:W-:-:S05]  /*03e0*/  IADD3 R13, PT, PT, RZ, -R11, RZ ;  /* 0x8000000bff0d7210 */ /* 0x002fca0007ffe0ff */
[----:B------:R-:W-:-:S04]  /*03f0*/  IMAD R13, R13, UR5, RZ ;  /* 0x000000050d0d7c24 */ /* 0x000fc8000f8e02ff */
[----:B------:R-:W-:-:S04]  /*0400*/  IMAD.HI.U32 R11, R11, R13, R10 ;  /* 0x0000000d0b0b7227 */ /* 0x000fc800078e000a */
[----:B------:R-:W-:Y:S02]  /*0410*/  IMAD.MOV.U32 R13, RZ, RZ, RZ ;  /* 0x000000ffff0d7224 */ /* 0x000fe400078e00ff */
[----:B------:R-:W-:-:S04]  /*0420*/  IMAD.HI.U32 R11, R11, R36, RZ ;  /* 0x000000240b0b7227 */ /* 0x000fc800078e00ff */
[----:B------:R-:W-:-:S04]  /*0430*/  IMAD.MOV R11, RZ, RZ, -R11 ;  /* 0x000000ffff0b7224 */ /* 0x000fc800078e0a0b */
[----:B------:R-:W-:-:S05]  /*0440*/  IMAD R12, R11, UR5, R36 ;  /* 0x000000050b0c7c24 */ /* 0x000fca000f8e0224 */
[----:B------:R-:W-:-:S13]  /*0450*/  ISETP.GE.U32.AND P0, PT, R12, UR5, PT ;  /* 0x000000050c007c0c */ /* 0x000fda000bf06070 */
[----:B------:R-:W-:-:S04]  /*0460*/  @P0 IADD3 R12, PT, PT, R12, -UR5, RZ ;  /* 0x800000050c0c0c10 */ /* 0x000fc8000fffe0ff */
[----:B------:R-:W-:-:S13]  /*0470*/  ISETP.GE.U32.AND P0, PT, R12, UR5, PT ;  /* 0x000000050c007c0c */ /* 0x000fda000bf06070 */
[----:B------:R-:W-:Y:S01]  /*0480*/  @P0 VIADD R12, R12, -UR5 ;  /* 0x800000050c0c0c36 */ /* 0x000fe20008000000 */
[----:B------:R-:W-:Y:S01]  /*0490*/  @!P1 LOP3.LUT R12, RZ, UR5, RZ, 0x33, !PT ;  /* 0x00000005ff0c9c12 */ /* 0x000fe2000f8e33ff */
[----:B------:R-:W-:Y:S06]  /*04a0*/  BRA `(.L_x_6) ;  /* 0x00000000000c7947 */ /* 0x000fec0003800000 */
.L_x_5:
[----:B------:R-:W-:Y:S02]  /*04b0*/  MOV R11, UR4 ;  /* 0x00000004000b7c02 */ /* 0x000fe40008000f00 */
[----:B------:R-:W-:-:S07]  /*04c0*/  MOV R10, 0x4e0 ;  /* 0x000004e0000a7802 */ /* 0x000fce0000000f00 */
[----:B------:R-:W-:Y:S05]  /*04d0*/  CALL.REL.NOINC `($__internal_0_$__cuda_sm20_rem_s64) ;  /* 0x0000002000fc7944 */ /* 0x000fea0003c00000 */
.L_x_6:
[----:B------:R-:W-:Y:S05]  /*04e0*/  BSYNC.RECONVERGENT B1 ;  /* 0x0000000000017941 */ /* 0x000fea0003800200 */
.L_x_4:
[----:B------:R-:W-:Y:S01]  /*04f0*/  IMAD.WIDE R40, R5, 0x8, R40 ;  /* 0x0000000805287825 */ /* 0x000fe200078e0228 */
[----:B------:R-:W2:Y:S04]  /*0500*/  LDG.E.64 R10, desc[UR6][R14.64+-0x18] ;  /* 0xffffe8060e0a7981 */ /* 0x000ea8000c1e1b00 */
[----:B------:R-:W2:Y:S01]  /*0510*/  LDG.E.64 R32, desc[UR6][R40.64] ;  /* 0x0000000628207981 */ /* 0x000ea2000c1e1b00 */
[----:B------:R-:W-:Y:S01]  /*0520*/  IADD3 R38, P1, P2, R38, 0x7, R12 ;  /* 0x0000000726267810 */ /* 0x000fe20007a3e00c */
[----:B------:R-:W-:Y:S03]  /*0530*/  BSSY.RECONVERGENT B1, `(.L_x_7) ;  /* 0x0000021000017945 */ /* 0x000fe60003800200 */
[----:B------:R-:W-:Y:S01]  /*0540*/  IADD3.X R39, PT, PT, R39, RZ, R13, P1, P2 ;  /* 0x000000ff27277210 */ /* 0x000fe20000fe440d */
[----:B--2---:R-:W-:-:S02]  /*0550*/  IMAD R11, R11, R32, RZ ;  /* 0x000000200b0b7224 */ /* 0x004fc400078e02ff */
[----:B------:R-:W-:-:S04]  /*0560*/  IMAD.WIDE.U32 R36, R10, R32, RZ ;  /* 0x000000200a247225 */ /* 0x000fc800078e00ff */
[----:B------:R-:W-:-:S04]  /*0570*/  IMAD R11, R33, R10, R11 ;  /* 0x0000000a210b7224 */ /* 0x000fc800078e020b */
[----:B------:R-:W-:-:S05]  /*0580*/  IMAD.IADD R11, R37, 0x1, R11 ;  /* 0x00000001250b7824 */ /* 0x000fca00078e020b */
[----:B------:R-:W-:-:S04]  /*0590*/  LOP3.LUT R10, R11, UR4, RZ, 0xfc, !PT ;  /* 0x000000040b0a7c12 */ /* 0x000fc8000f8efcff */
[----:B------:R-:W-:-:S13]  /*05a0*/  ISETP.NE.U32.AND P0, PT, R10, RZ, PT ;  /* 0x000000ff0a00720c */ /* 0x000fda0003f05070 */
[----:B------:R-:W-:Y:S05]  /*05b0*/  @P0 BRA `(.L_x_8) ;  /* 0x0000000000500947 */ /* 0x000fea0003800000 */
[----:B------:R-:W0:Y:S01]  /*05c0*/  LDCU UR5, c[0x0][0x394] ;  /* 0x00007280ff0577ac */ /* 0x000e220008000800 */
[----:B------:R-:W-:Y:S01]  /*05d0*/  IMAD.MOV.U32 R10, RZ, RZ, RZ ;  /* 0x000000ffff0a7224 */ /* 0x000fe200078e00ff */
[----:B0-----:R-:W0:Y:S01]  /*05e0*/  I2F.U32.RP R13, UR5 ;  /* 0x00000005000d7d06 */ /* 0x001e220008209000 */
[----:B------:R-:W-:-:S07]  /*05f0*/  ISETP.NE.U32.AND P1, PT, RZ, UR5, PT ;  /* 0x00000005ff007c0c */ /* 0x000fce000bf25070 */
[----:B0-----:R-:W0:Y:S02]  /*0600*/  MUFU.RCP R13, R13 ;  /* 0x0000000d000d7308 */ /* 0x001e240000001000 */
[----:B0-----:R-:W-:Y:S02]  /*0610*/  VIADD R25, R13, 0xffffffe ;  /* 0x0ffffffe0d197836 */ /* 0x001fe40000000000 */
[----:B------:R-:W-:-:S04]  /*0620*/  IMAD.MOV.U32 R13, RZ, RZ, RZ ;  /* 0x000000ffff0d7224 */ /* 0x000fc800078e00ff */
[----:B------:R-:W0:Y:S02]  /*0630*/  F2I.FTZ.U32.TRUNC.NTZ R11, R25 ;  /* 0x00000019000b7305 */ /* 0x000e24000021f000 */
[----:B0-----:R-:W-:-:S05]  /*0640*/  IADD3 R33, PT, PT, RZ, -R11, RZ ;  /* 0x8000000bff217210 */ /* 0x001fca0007ffe0ff */
[----:B------:R-:W-:-:S04]  /*0650*/  IMAD R33, R33, UR5, RZ ;  /* 0x0000000521217c24 */ /* 0x000fc8000f8e02ff */
[----:B------:R-:W-:-:S06]  /*0660*/  IMAD.HI.U32 R33, R11, R33, R10 ;  /* 0x000000210b217227 */ /* 0x000fcc00078e000a */
        /* <DEDUP_REMOVED lines=9> */
.L_x_8:
[----:B------:R-:W-:Y:S01]  /*0700*/  MOV R13, R11 ;  /* 0x0000000b000d7202 */ /* 0x000fe20000000f00 */
[----:B------:R-:W-:Y:S01]  /*0710*/  IMAD.U32 R11, RZ, RZ, UR4 ;  /* 0x00000004ff0b7e24 */ /* 0x000fe2000f8e00ff */
[----:B------:R-:W-:-:S07]  /*0720*/  MOV R10, 0x740 ;  /* 0x00000740000a7802 */ /* 0x000fce0000000f00 */
[----:B------:R-:W-:Y:S05]  /*0730*/  CALL.REL.NOINC `($__internal_0_$__cuda_sm20_rem_s64) ;  /* 0x0000002000647944 */ /* 0x000fea0003c00000 */
.L_x_9:
[----:B------:R-:W-:Y:S05]  /*0740*/  BSYNC.RECONVERGENT B1 ;  /* 0x0000000000017941 */ /* 0x000fea0003800200 */
.L_x_7:
        /* <DEDUP_REMOVED lines=18> */
[----:B0-----:R-:W-:Y:S01]  /*0870*/  IADD3 R25, PT, PT, R13, 0xffffffe, RZ ;  /* 0x0ffffffe0d197810 */ /* 0x001fe20007ffe0ff */
[----:B------:R-:W-:-:S05]  /*0880*/  HFMA2 R13, -RZ, RZ, 0, 0 ;  /* 0x00000000ff0d7431 */ /* 0x000fca00000001ff */
[----:B------:R-:W0:Y:S02]  /*0890*/  F2I.FTZ.U32.TRUNC.NTZ R11, R25 ;  /* 0x00000019000b7305 */ /* 0x000e24000021f000 */
[----:B0-----:R-:W-:-:S04]  /*08a0*/  IMAD.MOV R33, RZ, RZ, -R11 ;  /* 0x000000ffff217224 */ /* 0x001fc800078e0a0b */
[----:B------:R-:W-:-:S04]  /*08b0*/  IMAD R33, R33, UR5, RZ ;  /* 0x0000000521217c24 */ /* 0x000fc8000f8e02ff */
[----:B------:R-:W-:-:S06]  /*08c0*/  IMAD.HI.U32 R33, R11, R33, R10 ;  /* 0x000000210b217227 */ /* 0x000fcc00078e000a */
[----:B------:R-:W-:-:S05]  /*08d0*/  IMAD.HI.U32 R10, R33, R36, RZ ;  /* 0x00000024210a7227 */ /* 0x000fca00078e00ff */
[----:B------:R-:W-:-:S05]  /*08e0*/  IADD3 R11, PT, PT, -R10, RZ, RZ ;  /* 0x000000ff0a0b7210 */ /* 0x000fca0007ffe1ff */
[----:B------:R-:W-:-:S05]  /*08f0*/  IMAD R12, R11, UR5, R36 ;  /* 0x000000050b0c7c24 */ /* 0x000fca000f8e0224 */
[----:B------:R-:W-:-:S13]  /*0900*/  ISETP.GE.U32.AND P0, PT, R12, UR5, PT ;  /* 0x000000050c007c0c */ /* 0x000fda000bf06070 */
[----:B------:R-:W-:-:S05]  /*0910*/  @P0 VIADD R12, R12, -UR5 ;  /* 0x800000050c0c0c36 */ /* 0x000fca0008000000 */
[----:B------:R-:W-:-:S13]  /*0920*/  ISETP.GE.U32.AND P0, PT, R12, UR5, PT ;  /* 0x000000050c007c0c */ /* 0x000fda000bf06070 */
[----:B------:R-:W-:Y:S01]  /*0930*/  @P0 VIADD R12, R12, -UR5 ;  /* 0x800000050c0c0c36 */ /* 0x000fe20008000000 */
[----:B------:R-:W-:Y:S01]  /*0940*/  @!P1 LOP3.LUT R12, RZ, UR5, RZ, 0x33, !PT ;  /* 0x00000005ff0c9c12 */ /* 0x000fe2000f8e33ff */
[----:B------:R-:W-:Y:S06]  /*0950*/  BRA `(.L_x_12) ;  /* 0x0000000000107947 */ /* 0x000fec0003800000 */
.L_x_11:
[----:B------:R-:W-:Y:S01]  /*0960*/  IMAD.MOV.U32 R13, RZ, RZ, R11 ;  /* 0x000000ffff0d7224 */ /* 0x000fe200078e000b */
[----:B------:R-:W-:Y:S01]  /*0970*/  MOV R10, 0x9a0 ;  /* 0x000009a0000a7802 */ /* 0x000fe20000000f00 */
[----:B------:R-:W-:-:S07]  /*0980*/  IMAD.U32 R11, RZ, RZ, UR4 ;  /* 0x00000004ff0b7e24 */ /* 0x000fce000f8e00ff */
[----:B------:R-:W-:Y:S05]  /*0990*/  CALL.REL.NOINC `($__internal_0_$__cuda_sm20_rem_s64) ;  /* 0x0000001c00cc7944 */ /* 0x000fea0003c00000 */
.L_x_12:
[----:B------:R-:W-:Y:S05]  /*09a0*/  BSYNC.RECONVERGENT B1 ;  /* 0x0000000000017941 */ /* 0x000fea0003800200 */
.L_x_10:
        /* <DEDUP_REMOVED lines=8> */
[----:B------:R-:W-:-:S05]  /*0a30*/  IMAD R11, R33, R10, R11 ;  /* 0x0000000a210b7224 */ /* 0x000fca00078e020b */
[----:B------:R-:W-:-:S04]  /*0a40*/  IADD3 R11, PT, PT, R37, R11, RZ ;  /* 0x0000000b250b7210 */ /* 0x000fc80007ffe0ff */
[----:B------:R-:W-:-:S04]  /*0a50*/  LOP3.LUT R10, R11, UR4, RZ, 0xfc, !PT ;  /* 0x000000040b0a7c12 */ /* 0x000fc8000f8efcff */
[----:B------:R-:W-:-:S13]  /*0a60*/  ISETP.NE.U32.AND P0, PT, R10, RZ, PT ;  /* 0x000000ff0a00720c */ /* 0x000fda0003f05070 */
[----:B------:R-:W-:Y:S05]  /*0a70*/  @P0 BRA `(.L_x_14) ;  /* 0x0000000000500947 */ /* 0x000fea0003800000 */
[----:B------:R-:W0:Y:S01]  /*0a80*/  LDCU UR5, c[0x0][0x394] ;  /* 0x00007280ff0577ac */ /* 0x000e220008000800 */
[----:B------:R-:W-:Y:S01]  /*0a90*/  MOV R10, RZ ;  /* 0x000000ff000a7202 */ /* 0x000fe20000000f00 */
[----:B0-----:R-:W0:Y:S01]  /*0aa0*/  I2F.U32.RP R13, UR5 ;  /* 0x00000005000d7d06 */ /* 0x001e220008209000 */
[----:B------:R-:W-:-:S07]  /*0ab0*/  ISETP.NE.U32.AND P1, PT, RZ, UR5, PT ;  /* 0x00000005ff007c0c */ /* 0x000fce000bf25070 */
[----:B0-----:R-:W0:Y:S02]  /*0ac0*/  MUFU.RCP R13, R13 ;  /* 0x0000000d000d7308 */ /* 0x001e240000001000 */
[----:B0-----:R-:W-:Y:S02]  /*0ad0*/  VIADD R25, R13, 0xffffffe ;  /* 0x0ffffffe0d197836 */ /* 0x001fe40000000000 */
[----:B------:R-:W-:-:S04]  /*0ae0*/  IMAD.MOV.U32 R13, RZ, RZ, RZ ;  /* 0x000000ffff0d7224 */ /* 0x000fc800078e00ff */
[----:B------:R-:W0:Y:S02]  /*0af0*/  F2I.FTZ.U32.TRUNC.NTZ R11, R25 ;  /* 0x00000019000b7305 */ /* 0x000e24000021f000 */
[----:B0-----:R-:W-:-:S04]  /*0b00*/  IMAD.MOV R33, RZ, RZ, -R11 ;  /* 0x000000ffff217224 */ /* 0x001fc800078e0a0b */
[----:B------:R-:W-:-:S04]  /*0b10*/  IMAD R33, R33, UR5, RZ ;  /* 0x0000000521217c24 */ /* 0x000fc8000f8e02ff */
[----:B------:R-:W-:-:S06]  /*0b20*/  IMAD.HI.U32 R33, R11, R33, R10 ;  /* 0x000000210b217227 */ /* 0x000fcc00078e000a */
[----:B------:R-:W-:-:S04]  /*0b30*/  IMAD.HI.U32 R10, R33, R36, RZ ;  /* 0x00000024210a7227 */ /* 0x000fc800078e00ff */
[----:B------:R-:W-:-:S04]  /*0b40*/  IMAD.MOV R11, RZ, RZ, -R10 ;  /* 0x000000ffff0b7224 */ /* 0x000fc800078e0a0a */
[----:B------:R-:W-:-:S05]  /*0b50*/  IMAD R12, R11, UR5, R36 ;  /* 0x000000050b0c7c24 */ /* 0x000fca000f8e0224 */
[----:B------:R-:W-:-:S13]  /*0b60*/  ISETP.GE.U32.AND P0, PT, R12, UR5, PT ;  /* 0x000000050c007c0c */ /* 0x000fda000bf06070 */
[----:B------:R-:W-:-:S05]  /*0b70*/  @P0 VIADD R12, R12, -UR5 ;  /* 0x800000050c0c0c36 */ /* 0x000fca0008000000 */
[----:B------:R-:W-:-:S13]  /*0b80*/  ISETP.GE.U32.AND P0, PT, R12, UR5, PT ;  /* 0x000000050c007c0c */ /* 0x000fda000bf06070 */
[----:B------:R-:W-:Y:S02]  /*0b90*/  @P0 IADD3 R12, PT, PT, R12, -UR5, RZ ;  /* 0x800000050c0c0c10 */ /* 0x000fe4000fffe0ff */
[----:B------:R-:W-:Y:S01]  /*0ba0*/  @!P1 LOP3.LUT R12, RZ, UR5, RZ, 0x33, !PT ;  /* 0x00000005ff0c9c12 */ /* 0x000fe2000f8e33ff */
[----:B------:R-:W-:Y:S06]  /*0bb0*/  BRA `(.L_x_15) ;  /* 0x0000000000107947 */ /* 0x000fec0003800000 */
.L_x_14:
[----:B------:R-:W-:Y:S01]  /*0bc0*/  IMAD.MOV.U32 R13, RZ, RZ, R11 ;  /* 0x000000ffff0d7224 */ /* 0x000fe200078e000b */
[----:B------:R-:W-:Y:S02]  /*0bd0*/  MOV R11, UR4 ;  /* 0x00000004000b7c02 */ /* 0x000fe40008000f00 */
[----:B------:R-:W-:-:S07]  /*0be0*/  MOV R10, 0xc00 ;  /* 0x00000c00000a7802 */ /* 0x000fce0000000f00 */
[----:B------:R-:W-:Y:S05]  /*0bf0*/  CALL.REL.NOINC `($__internal_0_$__cuda_sm20_rem_s64) ;  /* 0x0000001c00347944 */ /* 0x000fea0003c00000 */
.L_x_15:
[----:B------:R-:W-:Y:S05]  /*0c00*/  BSYNC.RECONVERGENT B1 ;  /* 0x0000000000017941 */ /* 0x000fea0003800200 */
.L_x_13:
        /* <DEDUP_REMOVED lines=33> */
.L_x_17:
[----:B------:R-:W-:Y:S01]  /*0e20*/  MOV R13, R11 ;  /* 0x0000000b000d7202 */ /* 0x000fe20000000f00 */
[----:B------:R-:W-:Y:S01]  /*0e30*/  IMAD.U32 R11, RZ, RZ, UR4 ;  /* 0x00000004ff0b7e24 */ /* 0x000fe2000f8e00ff */
[----:B------:R-:W-:-:S07]  /*0e40*/  MOV R10, 0xe60 ;  /* 0x00000e60000a7802 */ /* 0x000fce0000000f00 */
[----:B------:R-:W-:Y:S05]  /*0e50*/  CALL.REL.NOINC `($__internal_0_$__cuda_sm20_rem_s64) ;  /* 0x00000018009c7944 */ /* 0x000fea0003c00000 */
.L_x_18:
[----:B------:R-:W-:Y:S05]  /*0e60*/  BSYNC.RECONVERGENT B1 ;  /* 0x0000000000017941 */ /* 0x000fea0003800200 */
.L_x_16:
        /* <DEDUP_REMOVED lines=33> */
.L_x_20:
[----:B------:R-:W-:Y:S01]  /*1080*/  IMAD.MOV.U32 R13, RZ, RZ, R11 ;  /* 0x000000ffff0d7224 */ /* 0x000fe200078e000b */
[----:B------:R-:W-:Y:S01]  /*1090*/  MOV R10, 0x10c0 ;  /* 0x000010c0000a7802 */ /* 0x000fe20000000f00 */
[----:B------:R-:W-:-:S07]  /*10a0*/  IMAD.U32 R11, RZ, RZ, UR4 ;  /* 0x00000004ff0b7e24 */ /* 0x000fce000f8e00ff */
[----:B------:R-:W-:Y:S05]  /*10b0*/  CALL.REL.NOINC `($__internal_0_$__cuda_sm20_rem_s64) ;  /* 0x0000001800047944 */ /* 0x000fea0003c00000 */
.L_x_21:
[----:B------:R-:W-:Y:S05]  /*10c0*/  BSYNC.RECONVERGENT B1 ;  /* 0x0000000000017941 */ /* 0x000fea0003800200 */
.L_x_19:
        /* <DEDUP_REMOVED lines=33> */
.L_x_23:
[----:B------:R-:W-:Y:S01]  /*12e0*/  IMAD.MOV.U32 R13, RZ, RZ, R11 ;  /* 0x000000ffff0d7224 */ /* 0x000fe200078e000b */
[----:B------:R-:W-:Y:S02]  /*12f0*/  MOV R11, UR4 ;  /* 0x00000004000b7c02 */ /* 0x000fe40008000f00 */
[----:B------:R-:W-:-:S07]  /*1300*/  MOV R10, 0x1320 ;  /* 0x00001320000a7802 */ /* 0x000fce0000000f00 */
[----:B------:R-:W-:Y:S05]  /*1310*/  CALL.REL.NOINC `($__internal_0_$__cuda_sm20_rem_s64) ;  /* 0x00000014006c7944 */ /* 0x000fea0003c00000 */
.L_x_24:
[----:B------:R-:W-:Y:S05]  /*1320*/  BSYNC.RECONVERGENT B1 ;  /* 0x0000000000017941 */ /* 0x000fea0003800200 */
.L_x_22:
[----:B------:R-:W-:Y:S01]  /*1330*/  IMAD.WIDE R10, R5, 0x8, R40 ;  /* 0x00000008050a7825 */ /* 0x000fe200078e0228 */
[----:B------:R-:W2:Y:S05]  /*1340*/  LDG.E.64 R14, desc[UR6][R14.64+0x18] ;  /* 0x000018060e0e7981 */ /* 0x000eaa000c1e1b00 */
        /* <DEDUP_REMOVED lines=31> */
.L_x_26:
[----:B------:R-:W-:Y:S01]  /*1540*/  MOV R13, R32 ;  /* 0x00000020000d7202 */ /* 0x000fe20000000f00 */
[----:B------:R-:W-:Y:S01]  /*1550*/  IMAD.U32 R11, RZ, RZ, UR4 ;  /* 0x00000004ff0b7e24 */ /* 0x000fe2000f8e00ff */
[----:B------:R-:W-:-:S07]  /*1560*/  MOV R10, 0x1580 ;  /* 0x00001580000a7802 */ /* 0x000fce0000000f00 */
[----:B------:R-:W-:Y:S05]  /*1570*/  CALL.REL.NOINC `($__internal_0_$__cuda_sm20_rem_s64) ;  /* 0x0000001000d47944 */ /* 0x000fea0003c00000 */
.L_x_27:
[----:B------:R-:W-:Y:S05]  /*1580*/  BSYNC.RECONVERGENT B1 ;  /* 0x0000000000017941 */ /* 0x000fea0003800200 */
.L_x_25:
[----:B------:R-:W-:Y:S01]  /*1590*/  VIADD R9, R9, 0x8 ;  /* 0x0000000809097836 */ /* 0x000fe20000000000 */
[----:B------:R-:W-:Y:S01]  /*15a0*/  IADD3 R38, P1, P2, R38, 0x7, R12 ;  /* 0x0000000726267810 */ /* 0x000fe20007a3e00c */
[----:B------:R-:W-:Y:S01]  /*15b0*/  VIADD R7, R7, 0x8 ;  /* 0x0000000807077836 */ /* 0x000fe20000000000 */
[----:B------:R-:W-:Y:S02]  /*15c0*/  LEA R8, R5, R8, 0x3 ;  /* 0x0000000805087211 */ /* 0x000fe400078e18ff */
[----:B------:R-:W-:Y:S02]  /*15d0*/  ISETP.NE.AND P0, PT, R9, RZ, PT ;  /* 0x000000ff0900720c */ /* 0x000fe40003f05270 */
[----:B------:R-:W-:-:S11]  /*15e0*/  IADD3.X R39, PT, PT, R39, RZ, R13, P1, P2 ;  /* 0x000000ff27277210 */ /* 0x000fd60000fe440d */
[----:B------:R-:W-:Y:S05]  /*15f0*/  @P0 BRA `(.L_x_28) ;  /* 0xffffffec002c0947 */ /* 0x000fea000383ffff */
.L_x_3:
[----:B------:R-:W-:-:S13]  /*1600*/  LOP3.LUT P0, R7, R26, 0x7, RZ, 0xc0, !PT ;  /* 0x000000071a077812 */ /* 0x000fda000780c0ff */
[----:B------:R-:W-:Y:S05]  /*1610*/  @!P0 BRA `(.L_x_2) ;  /* 0x0000001000708947 */ /* 0x000fea0003800000 */
[----:B------:R-:W-:-:S04]  /*1620*/  IADD3 R7, PT, PT, R7, -0x1, RZ ;  /* 0xffffffff07077810 */ /* 0x000fc80007ffe0ff */
[----:B------:R-:W-:-:S13]  /*1630*/  ISETP.GE.U32.AND P0, PT, R7, 0x3, PT ;  /* 0x000000030700780c */ /* 0x000fda0003f06070 */
[----:B------:R-:W-:Y:S05]  /*1640*/  @!P0 BRA `(.L_x_29) ;  /* 0x00000008006c8947 */ /* 0x000fea0003800000 */
[----:B-----5:R-:W-:Y:S02]  /*1650*/  IMAD R15, R5, R6, R0 ;  /* 0x00000006050f7224 */ /* 0x020fe400078e0200 */
[----:B------:R-:W-:Y:S02]  /*1660*/  IMAD.IADD R9, R4, 0x1, R6 ;  /* 0x0000000104097824 */ /* 0x000fe400078e0206 */
[----:B------:R-:W-:-:S04]  /*1670*/  IMAD.WIDE R14, R15, 0x8, R20 ;  /* 0x000000080f0e7825 */ /* 0x000fc800078e0214 */
[----:B------:R-:W-:Y:S01]  /*1680*/  IMAD.WIDE R8, R9, 0x8, R18 ;  /* 0x0000000809087825 */ /* 0x000fe200078e0212 */
[----:B------:R-:W2:Y:S04]  /*1690*/  LDG.E.64 R10, desc[UR6][R14.64] ;  /* 0x000000060e0a7981 */ /* 0x000ea8000c1e1b00 */
[----:B------:R-:W2:Y:S01]  /*16a0*/  LDG.E.64 R12, desc[UR6][R8.64] ;  /* 0x00000006080c7981 */ /* 0x000ea2000c1e1b00 */
[----:B------:R-:W-:Y:S01]  /*16b0*/  BSSY.RECONVERGENT B1, `(.L_x_30) ;  /* 0x000001f000017945 */ /* 0x000fe20003800200 */
[-C--:B--2---:R-:W-:Y:S02]  /*16c0*/  IMAD R7, R13, R10.reuse, RZ ;  /* 0x0000000a0d077224 */ /* 0x084fe400078e02ff */
[----:B------:R-:W-:-:S04]  /*16d0*/  IMAD.WIDE.U32 R36, R12, R10, RZ ;  /* 0x0000000a0c247225 */ /* 0x000fc800078e00ff */
[----:B------:R-:W-:-:S05]  /*16e0*/  IMAD R7, R11, R12, R7 ;  /* 0x0000000c0b077224 */ /* 0x000fca00078e0207 */
[----:B------:R-:W-:-:S04]  /*16f0*/  IADD3 R13, PT, PT, R37, R7, RZ ;  /* 0x00000007250d7210 */ /* 0x000fc80007ffe0ff */
[----:B------:R-:W-:-:S04]  /*1700*/  LOP3.LUT R7, R13, UR4, RZ, 0xfc, !PT ;  /* 0x000000040d077c12 */ /* 0x000fc8000f8efcff */
[----:B------:R-:W-:-:S13]  /*1710*/  ISETP.NE.U32.AND P0, PT, R7, RZ, PT ;  /* 0x000000ff0700720c */ /* 0x000fda0003f05070 */
[----:B------:R-:W-:Y:S05]  /*1720*/  @P0 BRA `(.L_x_31) ;  /* 0x0000000000500947 */ /* 0x000fea0003800000 */
[----:B------:R-:W0:Y:S02]  /*1730*/  LDCU UR5, c[0x0][0x394] ;  /* 0x00007280ff0577ac */ /* 0x000e240008000800 */
[----:B0-----:R-:W0:Y:S01]  /*1740*/  I2F.U32.RP R13, UR5 ;  /* 0x00000005000d7d06 */ /* 0x001e220008209000 */
[----:B------:R-:W-:-:S07]  /*1750*/  ISETP.NE.U32.AND P1, PT, RZ, UR5, PT ;  /* 0x00000005ff007c0c */ /* 0x000fce000bf25070 */
[----:B0-----:R-:W0:Y:S02]  /*1760*/  MUFU.RCP R13, R13 ;  /* 0x0000000d000d7308 */ /* 0x001e240000001000 */
[----:B0-----:R-:W-:Y:S02]  /*1770*/  VIADD R10, R13, 0xffffffe ;  /* 0x0ffffffe0d0a7836 */ /* 0x001fe40000000000 */
[----:B------:R-:W-:-:S04]  /*1780*/  IMAD.MOV.U32 R13, RZ, RZ, RZ ;  /* 0x000000ffff0d7224 */ /* 0x000fc800078e00ff */
[----:B------:R0:W1:Y:S02]  /*1790*/  F2I.FTZ.U32.TRUNC.NTZ R11, R10 ;  /* 0x0000000a000b7305 */ /* 0x000064000021f000 */
[----:B0-----:R-:W-:Y:S01]  /*17a0*/  IMAD.MOV.U32 R10, RZ, RZ, RZ ;  /* 0x000000ffff0a7224 */ /* 0x001fe200078e00ff */
[----:B-1----:R-:W-:-:S05]  /*17b0*/  IADD3 R7, PT, PT, RZ, -R11, RZ ;  /* 0x8000000bff077210 */ /* 0x002fca0007ffe0ff */
        /* <DEDUP_REMOVED lines=8> */
[----:B------:R-:W-:Y:S02]  /*1840*/  @P0 IADD3 R12, PT, PT, R12, -UR5, RZ ;  /* 0x800000050c0c0c10 */ /* 0x000fe4000fffe0ff */
[----:B------:R-:W-:Y:S01]  /*1850*/  @!P1 LOP3.LUT R12, RZ, UR5, RZ, 0x33, !PT ;  /* 0x00000005ff0c9c12 */ /* 0x000fe2000f8e33ff */
[----:B------:R-:W-:Y:S06]  /*1860*/  BRA `(.L_x_32) ;  /* 0x00000000000c7947 */ /* 0x000fec0003800000 */
.L_x_31:
[----:B------:R-:W-:Y:S02]  /*1870*/  MOV R11, UR4 ;  /* 0x00000004000b7c02 */ /* 0x000fe40008000f00 */
[----:B------:R-:W-:-:S07]  /*1880*/  MOV R10, 0x18a0 ;  /* 0x000018a0000a7802 */ /* 0x000fce0000000f00 */
[----:B------:R-:W-:Y:S05]  /*1890*/  CALL.REL.NOINC `($__internal_0_$__cuda_sm20_rem_s64) ;  /* 0x00000010000c7944 */ /* 0x000fea0003c00000 */
.L_x_32:
[----:B------:R-:W-:Y:S05]  /*18a0*/  BSYNC.RECONVERGENT B1 ;  /* 0x0000000000017941 */ /* 0x000fea0003800200 */
.L_x_30:
        /* <DEDUP_REMOVED lines=17> */
[----:B0-----:R-:W-:Y:S02]  /*19c0*/  IADD3 R10, PT, PT, R13, 0xffffffe, RZ ;  /* 0x0ffffffe0d0a7810 */ /* 0x001fe40007ffe0ff */
[----:B------:R-:W-:-:S04]  /*19d0*/  MOV R13, RZ ;  /* 0x000000ff000d7202 */ /* 0x000fc80000000f00 */
[----:B------:R0:W1:Y:S02]  /*19e0*/  F2I.FTZ.U32.TRUNC.NTZ R11, R10 ;  /* 0x0000000a000b7305 */ /* 0x000064000021f000 */
[----:B0-----:R-:W-:Y:S02]  /*19f0*/  HFMA2 R10, -RZ, RZ, 0, 0 ;  /* 0x00000000ff0a7431 */ /* 0x001fe400000001ff */
[----:B-1----:R-:W-:-:S04]  /*1a00*/  IMAD.MOV R7, RZ, RZ, -R11 ;  /* 0x000000ffff077224 */ /* 0x002fc800078e0a0b */
        /* <DEDUP_REMOVED lines=11> */
.L_x_34:
[----:B------:R-:W-:Y:S01]  /*1ac0*/  IMAD.MOV.U32 R13, RZ, RZ, R10 ;  /* 0x000000ffff0d7224 */ /* 0x000fe200078e000a */
[----:B------:R-:W-:Y:S02]  /*1ad0*/  MOV R11, UR4 ;  /* 0x00000004000b7c02 */ /* 0x000fe40008000f00 */
[----:B------:R-:W-:-:S07]  /*1ae0*/  MOV R10, 0x1b00 ;  /* 0x00001b00000a7802 */ /* 0x000fce0000000f00 */
[----:B------:R-:W-:Y:S05]  /*1af0*/  CALL.REL.NOINC `($__internal_0_$__cuda_sm20_rem_s64) ;  /* 0x0000000c00747944 */ /* 0x000fea0003c00000 */
.L_x_35:
[----:B------:R-:W-:Y:S05]  /*1b00*/  BSYNC.RECONVERGENT B1 ;  /* 0x0000000000017941 */ /* 0x000fea0003800200 */
.L_x_33:
        /* <DEDUP_REMOVED lines=33> */
.L_x_37:
[----:B------:R-:W-:Y:S01]  /*1d20*/  IMAD.MOV.U32 R13, RZ, RZ, R10 ;  /* 0x000000ffff0d7224 */ /* 0x000fe200078e000a */
[----:B------:R-:W-:Y:S02]  /*1d30*/  MOV R11, UR4 ;  /* 0x00000004000b7c02 */ /* 0x000fe40008000f00 */
[----:B------:R-:W-:-:S07]  /*1d40*/  MOV R10, 0x1d60 ;  /* 0x00001d60000a7802 */ /* 0x000fce0000000f00 */
[----:B------:R-:W-:Y:S05]  /*1d50*/  CALL.REL.NOINC `($__internal_0_$__cuda_sm20_rem_s64) ;  /* 0x0000000800dc7944 */ /* 0x000fea0003c00000 */
.L_x_38:
[----:B------:R-:W-:Y:S05]  /*1d60*/  BSYNC.RECONVERGENT B1 ;  /* 0x0000000000017941 */ /* 0x000fea0003800200 */
.L_x_36:
        /* <DEDUP_REMOVED lines=18> */
[----:B0-----:R-:W-:-:S06]  /*1e90*/  IADD3 R8, PT, PT, R10, 0xffffffe, RZ ;  /* 0x0ffffffe0a087810 */ /* 0x001fcc0007ffe0ff */
        /* <DEDUP_REMOVED lines=14> */
.L_x_40:
[----:B------:R-:W-:Y:S01]  /*1f80*/  IMAD.MOV.U32 R13, RZ, RZ, R10 ;  /* 0x000000ffff0d7224 */ /* 0x000fe200078e000a */
[----:B------:R-:W-:Y:S02]  /*1f90*/  MOV R11, UR4 ;  /* 0x00000004000b7c02 */ /* 0x000fe40008000f00 */
[----:B------:R-:W-:-:S07]  /*1fa0*/  MOV R10, 0x1fc0 ;  /* 0x00001fc0000a7802 */ /* 0x000fce0000000f00 */
[----:B------:R-:W-:Y:S05]  /*1fb0*/  CALL.REL.NOINC `($__internal_0_$__cuda_sm20_rem_s64) ;  /* 0x0000000800447944 */ /* 0x000fea0003c00000 */
.L_x_41:
[----:B------:R-:W-:Y:S05]  /*1fc0*/  BSYNC.RECONVERGENT B1 ;  /* 0x0000000000017941 */ /* 0x000fea0003800200 */
.L_x_39:
[----:B------:R-:W-:Y:S01]  /*1fd0*/  IADD3 R38, P0, P1, R38, 0x7, R12 ;  /* 0x0000000726267810 */ /* 0x000fe2000791e00c */
[----:B------:R-:W-:-:S03]  /*1fe0*/  VIADD R6, R6, 0x4 ;  /* 0x0000000406067836 */ /* 0x000fc60000000000 */
[----:B------:R-:W-:-:S09]  /*1ff0*/  IADD3.X R39, PT, PT, R39, RZ, R13, P0, P1 ;  /* 0x000000ff27277210 */ /* 0x000fd200007e240d */
.L_x_29:
[----:B------:R-:W-:-:S13]  /*2000*/  LOP3.LUT P0, R7, R26, 0x3, RZ, 0xc0, !PT ;  /* 0x000000031a077812 */ /* 0x000fda000780c0ff */
[----:B------:R-:W-:Y:S05]  /*2010*/  @!P0 BRA `(.L_x_2) ;  /* 0x0000000400f08947 */ /* 0x000fea0003800000 */
[----:B------:R-:W-:-:S13]  /*2020*/  ISETP.NE.AND P0, PT, R7, 0x1, PT ;  /* 0x000000010700780c */ /* 0x000fda0003f05270 */
[----:B------:R-:W-:Y:S05]  /*2030*/  @!P0 BRA `(.L_x_42) ;  /* 0x00000004003c8947 */ /* 0x000fea0003800000 */
[-C--:B------:R-:W-:Y:S01]  /*2040*/  IADD3 R9, PT, PT, R4, R6.reuse, RZ ;  /* 0x0000000604097210 */ /* 0x080fe20007ffe0ff */
[----:B-----5:R-:W-:-:S04]  /*2050*/  IMAD R15, R5, R6, R0 ;  /* 0x00000006050f7224 */ /* 0x020fc800078e0200 */
        /* <DEDUP_REMOVED lines=32> */
.L_x_44:
[----:B------:R-:W-:Y:S01]  /*2260*/  IMAD.U32 R11, RZ, RZ, UR4 ;  /* 0x00000004ff0b7e24 */ /* 0x000fe2000f8e00ff */
[----:B------:R-:W-:-:S07]  /*2270*/  MOV R10, 0x2290 ;  /* 0x00002290000a7802 */ /* 0x000fce0000000f00 */
[----:B------:R-:W-:Y:S05]  /*2280*/  CALL.REL.NOINC `($__internal_0_$__cuda_sm20_rem_s64) ;  /* 0x0000000400907944 */ /* 0x000fea0003c00000 */
.L_x_45:
[----:B------:R-:W-:Y:S05]  /*2290*/  BSYNC.RECONVERGENT B1 ;  /* 0x0000000000017941 */ /* 0x000fea0003800200 */
.L_x_43:
        /* <DEDUP_REMOVED lines=33> */
.L_x_47:
[----:B------:R-:W-:Y:S01]  /*24b0*/  MOV R13, R10 ;  /* 0x0000000a000d7202 */ /* 0x000fe20000000f00 */
[----:B------:R-:W-:Y:S01]  /*24c0*/  IMAD.U32 R11, RZ, RZ, UR4 ;  /* 0x00000004ff0b7e24 */ /* 0x000fe2000f8e00ff */
[----:B------:R-:W-:-:S07]  /*24d0*/  MOV R10, 0x24f0 ;  /* 0x000024f0000a7802 */ /* 0x000fce0000000f00 */
[----:B------:R-:W-:Y:S05]  /*24e0*/  CALL.REL.NOINC `($__internal_0_$__cuda_sm20_rem_s64) ;  /* 0x0000000000f87944 */ /* 0x000fea0003c00000 */
.L_x_48:
[----:B------:R-:W-:Y:S05]  /*24f0*/  BSYNC.RECONVERGENT B1 ;  /* 0x0000000000017941 */ /* 0x000fea0003800200 */
.L_x_46:
[----:B------:R-:W-:Y:S02]  /*2500*/  IADD3 R38, P0, P1, R38, 0x7, R12 ;  /* 0x0000000726267810 */ /* 0x000fe4000791e00c */
[----:B------:R-:W-:Y:S02]  /*2510*/  IADD3 R6, PT, PT, R6, 0x2, RZ ;  /* 0x0000000206067810 */ /* 0x000fe40007ffe0ff */
[----:B------:R-:W-:-:S09]  /*2520*/  IADD3.X R39, PT, PT, R39, RZ, R13, P0, P1 ;  /* 0x000000ff27277210 */ /* 0x000fd200007e240d */
.L_x_42:
[----:B------:R-:W-:-:S04]  /*2530*/  LOP3.LUT R7, R26, 0x1, RZ, 0xc0, !PT ;  /* 0x000000011a077812 */ /* 0x000fc800078ec0ff */
[----:B------:R-:W-:-:S13]  /*2540*/  ISETP.NE.U32.AND P0, PT, R7, 0x1, PT ;  /* 0x000000010700780c */ /* 0x000fda0003f05070 */
[----:B------:R-:W-:Y:S05]  /*2550*/  @P0 BRA `(.L_x_2) ;  /* 0x0000000000a00947 */ /* 0x000fea0003800000 */
[----:B-----5:R-:W-:Y:S02]  /*2560*/  IMAD R5, R5, R6, R0 ;  /* 0x0000000605057224 */ /* 0x020fe400078e0200 */
[----:B------:R-:W-:Y:S02]  /*2570*/  IMAD.IADD R7, R4, 0x1, R6 ;  /* 0x0000000104077824 */ /* 0x000fe400078e0206 */
[----:B------:R-:W-:-:S04]  /*2580*/  IMAD.WIDE R20, R5, 0x8, R20 ;  /* 0x0000000805147825 */ /* 0x000fc800078e0214 */
[----:B------:R-:W-:Y:S02]  /*2590*/  IMAD.WIDE R18, R7, 0x8, R18 ;  /* 0x0000000807127825 */ /* 0x000fe400078e0212 */
        /* <DEDUP_REMOVED lines=30> */
.L_x_50:
[----:B------:R-:W-:Y:S02]  /*2780*/  MOV R11, UR4 ;  /* 0x00000004000b7c02 */ /* 0x000fe40008000f00 */
[----:B------:R-:W-:-:S07]  /*2790*/  MOV R10, 0x27b0 ;  /* 0x000027b0000a7802 */ /* 0x000fce0000000f00 */
[----:B------:R-:W-:Y:S05]  /*27a0*/  CALL.REL.NOINC `($__internal_0_$__cuda_sm20_rem_s64) ;  /* 0x0000000000487944 */ /* 0x000fea0003c00000 */
.L_x_51:
[----:B------:R-:W-:Y:S05]  /*27b0*/  BSYNC.RECONVERGENT B1 ;  /* 0x0000000000017941 */ /* 0x000fea0003800200 */
.L_x_49:
[----:B------:R-:W-:-:S04]  /*27c0*/  IADD3 R38, P0, P1, R38, 0x7, R12 ;  /* 0x0000000726267810 */ /* 0x000fc8000791e00c */
[----:B------:R-:W-:-:S09]  /*27d0*/  IADD3.X R39, PT, PT, R39, RZ, R13, P0, P1 ;  /* 0x000000ff27277210 */ /* 0x000fd200007e240d */
.L_x_2:
[----:B-----5:R-:W2:Y:S04]  /*27e0*/  LDG.E R2, desc[UR6][R22.64+0x4] ;  /* 0x0000040616027981 */ /* 0x020ea8000c1e1900 */
[----:B------:R-:W3:Y:S01]  /*27f0*/  LDG.E.64 R4, desc[UR6][R22.64+0x8] ;  /* 0x0000080616047981 */ /* 0x000ee2000c1e1b00 */
[----:B------:R-:W0:Y:S01]  /*2800*/  LDCU UR5, c[0x0][0x364] ;  /* 0x00006c80ff0577ac */ /* 0x000e220008000800 */
[----:B--2---:R-:W-:Y:S02]  /*2810*/  IMAD R7, R2, R3, R0 ;  /* 0x0000000302077224 */ /* 0x004fe400078e0200 */
[----:B0-----:R-:W-:Y:S02]  /*2820*/  VIADD R3, R3, UR5 ;  /* 0x0000000503037c36 */ /* 0x001fe40008000000 */
[----:B---3--:R-:W-:-:S03]  /*2830*/  IMAD.WIDE R4, R7, 0x8, R4 ;  /* 0x0000000807047825 */ /* 0x008fc600078e0204 */
[----:B------:R-:W-:Y:S02]  /*2840*/  ISETP.GE.AND P0, PT, R3, R24, PT ;  /* 0x000000180300720c */ /* 0x000fe40003f06270 */
[----:B------:R0:W-:Y:S11]  /*2850*/  STG.E.64 desc[UR6][R4.64], R38 ;  /* 0x0000002604007986 */ /* 0x0001f6000c101b06 */
[----:B------:R-:W-:Y:S05]  /*2860*/  @!P0 BRA `(.L_x_52) ;  /* 0xffffffd800408947 */ /* 0x000fea000383ffff */
.L_x_1:
[----:B------:R-:W-:Y:S05]  /*2870*/  BSYNC.RECONVERGENT B0 ;  /* 0x0000000000007941 */ /* 0x000fea0003800200 */
.L_x_0:
[----:B------:R-:W1:Y:S02]  /*2880*/  LDCU UR5, c[0x0][0x360] ;  /* 0x00006c00ff0577ac */ /* 0x000e640008000800 */
[----:B-1----:R-:W-:-:S04]  /*2890*/  IADD3 R0, PT, PT, R0, UR5, RZ ;  /* 0x0000000500007c10 */ /* 0x002fc8000fffe0ff */
[----:B------:R-:W-:-:S13]  /*28a0*/  ISETP.GE.AND P0, PT, R0, R27, PT ;  /* 0x0000001b0000720c */ /* 0x000fda0003f06270 */
[----:B------:R-:W-:Y:S05]  /*28b0*/  @!P0 BRA `(.L_x_53) ;  /* 0xffffffd8001c8947 */ /* 0x000fea000383ffff */
[----:B------:R-:W-:Y:S05]  /*28c0*/  EXIT ;  /* 0x000000000000794d */ /* 0x000fea0003800000 */
        .weak           $__internal_0_$__cuda_sm20_rem_s64
        .type           $__internal_0_$__cuda_sm20_rem_s64,@function
        .size           $__internal_0_$__cuda_sm20_rem_s64,(.L_x_167 - $__internal_0_$__cuda_sm20_rem_s64)
$__internal_0_$__cuda_sm20_rem_s64:
[----:B------:R-:W-:Y:S02]  /*28d0*/  IADD3 R33, P1, PT, RZ, -R2, RZ ;  /* 0x80000002ff217210 */ /* 0x000fe40007f3e0ff */
[----:B------:R-:W-:Y:S02]  /*28e0*/  ISETP.GE.AND P0, PT, R11, RZ, PT ;  /* 0x000000ff0b00720c */ /* 0x000fe40003f06270 */
[----:B------:R-:W-:Y:S01]  /*28f0*/  IADD3 R37, P4, PT, RZ, -R36, RZ ;  /* 0x80000024ff257210 */ /* 0x000fe20007f9e0ff */
[----:B------:R-:W-:Y:S01]  /*2900*/  IMAD.X R12, RZ, RZ, ~R11, P1 ;  /* 0x000000ffff0c7224 */ /* 0x000fe200008e0e0b */
[----:B------:R-:W-:-:S04]  /*2910*/  SEL R32, R33, R2, !P0 ;  /* 0x0000000221207207 */ /* 0x000fc80004000000 */
[----:B------:R-:W-:-:S04]  /*2920*/  SEL R33, R12, R11, !P0 ;  /* 0x0000000b0c217207 */ /* 0x000fc80004000000 */
[----:B------:R-:W0:Y:S08]  /*2930*/  I2F.U64.RP R12, R32 ;  /* 0x00000020000c7312 */ /* 0x000e300000309000 */
[----:B0-----:R-:W0:Y:S02]  /*2940*/  MUFU.RCP R34, R12 ;  /* 0x0000000c00227308 */ /* 0x001e240000001000 */
[----:B0-----:R-:W-:-:S06]  /*2950*/  IADD3 R34, PT, PT, R34, 0x1ffffffe, RZ ;  /* 0x1ffffffe22227810 */ /* 0x001fcc0007ffe0ff */
[----:B------:R-:W0:Y:S02]  /*2960*/  F2I.U64.TRUNC R44, R34 ;  /* 0x00000022002c7311 */ /* 0x000e24000020d800 */
[----:B0-----:R-:W-:-:S04]  /*2970*/  IMAD.WIDE.U32 R42, R44, R32, RZ ;  /* 0x000000202c2a7225 */ /* 0x001fc800078e00ff */
[C---:B------:R-:W-:Y:S01]  /*2980*/  IMAD R25, R44.reuse, R33, R43 ;  /* 0x000000212c197224 */ /* 0x040fe200078e022b */
[----:B------:R-:W-:Y:S02]  /*2990*/  IADD3 R35, P0, PT, RZ, -R42, RZ ;  /* 0x8000002aff237210 */ /* 0x000fe40007f1e0ff */
[----:B------:R-:W-:Y:S01]  /*29a0*/  MOV R43, R44 ;  /* 0x0000002c002b7202 */ /* 0x000fe20000000f00 */
[----:B------:R-:W-:Y:S02]  /*29b0*/  IMAD R25, R45, R32, R25 ;  /* 0x000000202d197224 */ /* 0x000fe400078e0219 */
[----:B------:R-:W-:-:S04]  /*29c0*/  IMAD.HI.U32 R42, R44, R35, RZ ;  /* 0x000000232c2a7227 */ /* 0x000fc800078e00ff */
[----:B------:R-:W-:-:S04]  /*29d0*/  IMAD.X R25, RZ, RZ, ~R25, P0 ;  /* 0x000000ffff197224 */ /* 0x000fc800000e0e19 */
[----:B------:R-:W-:-:S04]  /*29e0*/  IMAD.WIDE.U32 R42, P0, R44, R25, R42 ;  /* 0x000000192c2a7225 */ /* 0x000fc8000780002a */
[C---:B------:R-:W-:Y:S02]  /*29f0*/  IMAD R12, R45.reuse, R25, RZ ;  /* 0x000000192d0c7224 */ /* 0x040fe400078e02ff */
[----:B------:R-:W-:-:S04]  /*2a00*/  IMAD.HI.U32 R35, P1, R45, R35, R42 ;  /* 0x000000232d237227 */ /* 0x000fc8000782002a */
[----:B------:R-:W-:Y:S01]  /*2a10*/  IMAD.HI.U32 R25, R45, R25, RZ ;  /* 0x000000192d197227 */ /* 0x000fe200078e00ff */
[----:B------:R-:W-:-:S03]  /*2a20*/  IADD3 R43, P2, PT, R12, R35, RZ ;  /* 0x000000230c2b7210 */ /* 0x000fc60007f5e0ff */
[----:B------:R-:W-:Y:S02]  /*2a30*/  IMAD.X R12, R25, 0x1, R45, P0 ;  /* 0x00000001190c7824 */ /* 0x000fe400000e062d */
[----:B------:R-:W-:-:S03]  /*2a40*/  IMAD.WIDE.U32 R34, R43, R32, RZ ;  /* 0x000000202b227225 */ /* 0x000fc600078e00ff */
[----:B------:R-:W-:Y:S01]  /*2a50*/  IADD3.X R12, PT, PT, RZ, RZ, R12, P2, P1 ;  /* 0x000000ffff0c7210 */ /* 0x000fe200017e240c */
[----:B------:R-:W-:Y:S01]  /*2a60*/  IMAD R35, R43, R33, R35 ;  /* 0x000000212b237224 */ /* 0x000fe200078e0223 */
[----:B------:R-:W-:Y:S02]  /*2a70*/  IADD3 R25, P0, PT, RZ, -R34, RZ ;  /* 0x80000022ff197210 */ /* 0x000fe40007f1e0ff */
[----:B------:R-:W-:Y:S01]  /*2a80*/  ISETP.GE.AND P1, PT, R13, RZ, PT ;  /* 0x000000ff0d00720c */ /* 0x000fe20003f26270 */
[----:B------:R-:W-:Y:S02]  /*2a90*/  IMAD R35, R12, R32, R35 ;  /* 0x000000200c237224 */ /* 0x000fe400078e0223 */
[----:B------:R-:W-:Y:S01]  /*2aa0*/  IMAD.HI.U32 R42, R43, R25, RZ ;  /* 0x000000192b2a7227 */ /* 0x000fe200078e00ff */
[----:B------:R-:W-:Y:S02]  /*2ab0*/  SEL R37, R37, R36, !P1 ;  /* 0x0000002425257207 */ /* 0x000fe40004800000 */
[----:B------:R-:W-:Y:S01]  /*2ac0*/  IADD3.X R35, PT, PT, RZ, ~R35, RZ, P0, !PT ;  /* 0x80000023ff237210 */ /* 0x000fe200007fe4ff */
[----:B------:R-:W-:-:S04]  /*2ad0*/  IMAD.X R36, RZ, RZ, ~R13, P4 ;  /* 0x000000ffff247224 */ /* 0x000fc800020e0e0d */
[----:B------:R-:W-:Y:S01]  /*2ae0*/  IMAD.WIDE.U32 R42, P0, R43, R35, R42 ;  /* 0x000000232b2a7225 */ /* 0x000fe2000780002a */
[----:B------:R-:W-:-:S03]  /*2af0*/  SEL R13, R36, R13, !P1 ;  /* 0x0000000d240d7207 */ /* 0x000fc60004800000 */
[C---:B------:R-:W-:Y:S02]  /*2b00*/  IMAD R34, R12.reuse, R35, RZ ;  /* 0x000000230c227224 */ /* 0x040fe400078e02ff */
[----:B------:R-:W-:-:S04]  /*2b10*/  IMAD.HI.U32 R25, P2, R12, R25, R42 ;  /* 0x000000190c197227 */ /* 0x000fc8000784002a */
[----:B------:R-:W-:Y:S01]  /*2b20*/  IMAD.HI.U32 R35, R12, R35, RZ ;  /* 0x000000230c237227 */ /* 0x000fe200078e00ff */
[----:B------:R-:W-:-:S03]  /*2b30*/  IADD3 R34, P3, PT, R34, R25, RZ ;  /* 0x0000001922227210 */ /* 0x000fc60007f7e0ff */
[----:B------:R-:W-:Y:S01]  /*2b40*/  IMAD.MOV.U32 R43, RZ, RZ, RZ ;  /* 0x000000ffff2b7224 */ /* 0x000fe200078e00ff */
[----:B------:R-:W-:Y:S01]  /*2b50*/  IADD3.X R35, PT, PT, R35, R12, RZ, P0, !PT ;  /* 0x0000000c23237210 */ /* 0x000fe200007fe4ff */
[----:B------:R-:W-:-:S03]  /*2b60*/  IMAD.HI.U32 R42, R34, R37, RZ ;  /* 0x00000025222a7227 */ /* 0x000fc600078e00ff */
[----:B------:R-:W-:Y:S01]  /*2b70*/  IADD3.X R12, PT, PT, RZ, RZ, R35, P3, P2 ;  /* 0x000000ffff0c7210 */ /* 0x000fe20001fe4423 */
[----:B------:R-:W-:-:S04]  /*2b80*/  IMAD.WIDE.U32 R34, R34, R13, R42 ;  /* 0x0000000d22227225 */ /* 0x000fc800078e002a */
[C---:B------:R-:W-:Y:S02]  /*2b90*/  IMAD R25, R12.reuse, R13, RZ ;  /* 0x0000000d0c197224 */ /* 0x040fe400078e02ff */
[----:B------:R-:W-:-:S04]  /*2ba0*/  IMAD.HI.U32 R34, P0, R12, R37, R34 ;  /* 0x000000250c227227 */ /* 0x000fc80007800022 */
[----:B------:R-:W-:Y:S01]  /*2bb0*/  IMAD.HI.U32 R12, R12, R13, RZ ;  /* 0x0000000d0c0c7227 */ /* 0x000fe200078e00ff */
[----:B------:R-:W-:-:S04]  /*2bc0*/  IADD3 R25, P2, PT, R25, R34, RZ ;  /* 0x0000002219197210 */ /* 0x000fc80007f5e0ff */
[----:B------:R-:W-:Y:S01]  /*2bd0*/  IADD3.X R12, PT, PT, R12, RZ, RZ, P0, !PT ;  /* 0x000000ff0c0c7210 */ /* 0x000fe200007fe4ff */
[----:B------:R-:W-:-:S04]  /*2be0*/  IMAD.WIDE.U32 R42, R25, R32, RZ ;  /* 0x00000020192a7225 */ /* 0x000fc800078e00ff */
[----:B------:R-:W-:Y:S01]  /*2bf0*/  IMAD.X R35, RZ, RZ, R12, P2 ;  /* 0x000000ffff237224 */ /* 0x000fe200010e060c */
[----:B------:R-:W-:Y:S01]  /*2c00*/  IADD3 R37, P2, PT, -R42, R37, RZ ;  /* 0x000000252a257210 */ /* 0x000fe20007f5e1ff */
[----:B------:R-:W-:-:S03]  /*2c10*/  IMAD R25, R25, R33, R43 ;  /* 0x0000002119197224 */ /* 0x000fc600078e022b */
[-C--:B------:R-:W-:Y:S01]  /*2c20*/  ISETP.GE.U32.AND P0, PT, R37, R32.reuse, PT ;  /* 0x000000202500720c */ /* 0x080fe20003f06070 */
[----:B------:R-:W-:-:S05]  /*2c30*/  IMAD R12, R35, R32, R25 ;  /* 0x00000020230c7224 */ /* 0x000fca00078e0219 */
[----:B------:R-:W-:Y:S02]  /*2c40*/  IADD3.X R13, PT, PT, ~R12, R13, RZ, P2, !PT ;  /* 0x0000000d0c0d7210 */ /* 0x000fe400017fe5ff */
[----:B------:R-:W-:Y:S02]  /*2c50*/  IADD3 R34, P2, PT, R37, -R32, RZ ;  /* 0x8000002025227210 */ /* 0x000fe40007f5e0ff */
[----:B------:R-:W-:-:S03]  /*2c60*/  ISETP.GE.U32.AND.EX P0, PT, R13, R33, PT, P0 ;  /* 0x000000210d00720c */ /* 0x000fc60003f06100 */
[----:B------:R-:W-:Y:S01]  /*2c70*/  IMAD.X R12, R13, 0x1, ~R33, P2 ;  /* 0x000000010d0c7824 */ /* 0x000fe200010e0e21 */
[----:B------:R-:W-:-:S04]  /*2c80*/  SEL R37, R34, R37, P0 ;  /* 0x0000002522257207 */ /* 0x000fc80000000000 */
[----:B------:R-:W-:Y:S02]  /*2c90*/  SEL R13, R12, R13, P0 ;  /* 0x0000000d0c0d7207 */ /* 0x000fe40000000000 */
[CC--:B------:R-:W-:Y:S02]  /*2ca0*/  ISETP.GE.U32.AND P0, PT, R37.reuse, R32.reuse, PT ;  /* 0x000000202500720c */ /* 0x0c0fe40003f06070 */
[----:B------:R-:W-:Y:S02]  /*2cb0*/  IADD3 R12, P2, PT, R37, -R32, RZ ;  /* 0x80000020250c7210 */ /* 0x000fe40007f5e0ff */
[CC--:B------:R-:W-:Y:S02]  /*2cc0*/  ISETP.GE.U32.AND.EX P0, PT, R13.reuse, R33.reuse, PT, P0 ;  /* 0x000000210d00720c */ /* 0x0c0fe40003f06100 */
[----:B------:R-:W-:Y:S02]  /*2cd0*/  IADD3.X R32, PT, PT, R13, ~R33, RZ, P2, !PT ;  /* 0x800000210d207210 */ /* 0x000fe400017fe4ff */
[----:B------:R-:W-:-:S02]  /*2ce0*/  SEL R12, R12, R37, P0 ;  /* 0x000000250c0c7207 */ /* 0x000fc40000000000 */
[----:B------:R-:W-:Y:S02]  /*2cf0*/  SEL R32, R32, R13, P0 ;  /* 0x0000000d20207207 */ /* 0x000fe40000000000 */
[-C--:B------:R-:W-:Y:S02]  /*2d00*/  IADD3 R25, P2, PT, RZ, -R12.reuse, RZ ;  /* 0x8000000cff197210 */ /* 0x080fe40007f5e0ff */
[----:B------:R-:W-:Y:S02]  /*2d10*/  ISETP.NE.U32.AND P0, PT, R2, RZ, PT ;  /* 0x000000ff0200720c */ /* 0x000fe40003f05070 */
[----:B------:R-:W-:Y:S01]  /*2d20*/  SEL R25, R25, R12, !P1 ;  /* 0x0000000c19197207 */ /* 0x000fe20004800000 */
[----:B------:R-:W-:Y:S01]  /*2d30*/  IMAD.X R13, RZ, RZ, ~R32, P2 ;  /* 0x000000ffff0d7224 */ /* 0x000fe200010e0e20 */
[----:B------:R-:W-:Y:S01]  /*2d40*/  ISETP.NE.AND.EX P0, PT, R11, RZ, PT, P0 ;  /* 0x000000ff0b00720c */ /* 0x000fe20003f05300 */
[----:B------:R-:W-:-:S03]  /*2d50*/  HFMA2 R11, -RZ, RZ, 0, 0 ;  /* 0x00000000ff0b7431 */ /* 0x000fc600000001ff */
[----:B------:R-:W-:Y:S02]  /*2d60*/  SEL R13, R13, R32, !P1 ;  /* 0x000000200d0d7207 */ /* 0x000fe40004800000 */
[----:B------:R-:W-:Y:S02]  /*2d70*/  SEL R12, R25, 0xffffffff, P0 ;  /* 0xffffffff190c7807 */ /* 0x000fe40000000000 */
[----:B------:R-:W-:Y:S01]  /*2d80*/  SEL R13, R13, 0xffffffff, P0 ;  /* 0xffffffff0d0d7807 */ /* 0x000fe20000000000 */
[----:B------:R-:W-:Y:S06]  /*2d90*/  RET.REL.NODEC R10 `(_Z15d_multmat_chainPP6MatrixS1_ii) ;  /* 0xffffffd00a987950 */ /* 0x000fec0003c3ffff */
.L_x_54:
[----:B------:R-:W-:-:S00]  /*2da0*/  BRA `(.L_x_54) ;  /* 0xfffffffc00fc7947 */ /* 0x000fc0000383ffff */
[----:B------:R-:W-:-:S00]  /*2db0*/  NOP ;  /* 0x0000000000007918 */ /* 0x000fc00000000000 */
        /* <DEDUP_REMOVED lines=12> */
.L_x_167:


//--------------------- .text._Z14d_multmat_pairP6MatrixS0_S0_i --------------------------
	.section	.text._Z14d_multmat_pairP6MatrixS0_S0_i,"ax",@progbits
	.align	128
        .global         _Z14d_multmat_pairP6MatrixS0_S0_i
        .type           _Z14d_multmat_pairP6MatrixS0_S0_i,@function
        .size           _Z14d_multmat_pairP6MatrixS0_S0_i,(.L_x_168 - _Z14d_multmat_pairP6MatrixS0_S0_i)
        .other          _Z14d_multmat_pairP6MatrixS0_S0_i,@"STO_CUDA_ENTRY STV_DEFAULT"
_Z14d_multmat_pairP6MatrixS0_S0_i:
.text._Z14d_multmat_pairP6MatrixS0_S0_i:
[----:B------:R-:W-:Y:S08]  /*0000*/  LDC R1, c[0x0][0x37c] ;  /* 0x0000df00ff017b82 */ /* 0x000ff00000000800 */
[----:B------:R-:W0:Y:S01]  /*0010*/  LDC.64 R16, c[0x0][0x380] ;  /* 0x0000e000ff107b82 */ /* 0x000e220000000a00 */
[----:B------:R-:W0:Y:S07]  /*0020*/  LDCU.64 UR6, c[0x0][0x358] ;  /* 0x00006b00ff0677ac */ /* 0x000e2e0008000a00 */
[----:B------:R-:W1:Y:S01]  /*0030*/  LDC.64 R18, c[0x0][0x388] ;  /* 0x0000e200ff127b82 */ /* 0x000e620000000a00 */
[----:B0-----:R-:W2:Y:S04]  /*0040*/  LDG.E.64 R16, desc[UR6][R16.64] ;  /* 0x0000000610107981 */ /* 0x001ea8000c1e1b00 */
[----:B-1----:R-:W3:Y:S01]  /*0050*/  LDG.E.64 R18, desc[UR6][R18.64] ;  /* 0x0000000612127981 */ /* 0x002ee2000c1e1b00 */
[----:B------:R-:W2:Y:S02]  /*0060*/  S2R R13, SR_TID.X ;  /* 0x00000000000d7919 */ /* 0x000ea40000002100 */
[----:B--2---:R-:W-:-:S04]  /*0070*/  ISETP.GE.AND P0, PT, R13, R17, PT ;  /* 0x000000110d00720c */ /* 0x004fc80003f06270 */
[----:B---3--:R-:W-:-:S13]  /*0080*/  ISETP.NE.OR P0, PT, R16, R19, P0 ;  /* 0x000000131000720c */ /* 0x008fda0000705670 */
[----:B------:R-:W-:Y:S05]  /*0090*/  @P0 EXIT ;  /* 0x000000000000094d */ /* 0x000fea0003800000 */
[----:B------:R-:W0:Y:S01]  /*00a0*/  S2R R15, SR_TID.Y ;  /* 0x00000000000f7919 */ /* 0x000e220000002200 */
[----:B------:R-:W-:Y:S01]  /*00b0*/  ISETP.GT.AND P0, PT, R16, RZ, PT ;  /* 0x000000ff1000720c */ /* 0x000fe20003f04270 */
[----:B------:R-:W1:Y:S01]  /*00c0*/  LDCU UR4, c[0x0][0x364] ;  /* 0x00006c80ff0477ac */ /* 0x000e620008000800 */
[----:B------:R-:W2:Y:S11]  /*00d0*/  LDCU UR5, c[0x0][0x360] ;  /* 0x00006c00ff0577ac */ /* 0x000eb60008000800 */
[----:B------:R-:W-:Y:S05]  /*00e0*/  @P0 BRA `(.L_x_55) ;  /* 0x0000000000480947 */ /* 0x000fea0003800000 */
.L_x_59:
[----:B0-----:R-:W-:Y:S01]  /*00f0*/  ISETP.GE.AND P0, PT, R15, R18, PT ;  /* 0x000000120f00720c */ /* 0x001fe20003f06270 */
[----:B------:R-:W-:-:S12]  /*0100*/  BSSY.RECONVERGENT B0, `(.L_x_56) ;  /* 0x000000c000007945 */ /* 0x000fd80003800200 */
[----:B------:R-:W-:Y:S05]  /*0110*/  @P0 BRA `(.L_x_57) ;  /* 0x0000000000280947 */ /* 0x000fea0003800000 */
[----:B------:R-:W0:Y:S01]  /*0120*/  LDC.64 R4, c[0x0][0x390] ;  /* 0x0000e400ff047b82 */ /* 0x000e220000000a00 */
[----:B------:R-:W-:-:S07]  /*0130*/  IMAD.MOV.U32 R0, RZ, RZ, R15 ;  /* 0x000000ffff007224 */ /* 0x000fce00078e000f */
.L_x_58:
[----:B0-----:R-:W3:Y:S04]  /*0140*/  LDG.E R6, desc[UR6][R4.64+0x4] ;  /* 0x0000040604067981 */ /* 0x001ee8000c1e1900 */
[----:B------:R-:W4:Y:S01]  /*0150*/  LDG.E.64 R2, desc[UR6][R4.64+0x8] ;  /* 0x0000080604027981 */ /* 0x000f22000c1e1b00 */
[----:B---3--:R-:W-:Y:S02]  /*0160*/  IMAD R7, R6, R0, R13 ;  /* 0x0000000006077224 */ /* 0x008fe400078e020d */
[----:B-1----:R-:W-:Y:S02]  /*0170*/  VIADD R0, R0, UR4 ;  /* 0x0000000400007c36 */ /* 0x002fe40008000000 */
[----:B----4-:R-:W-:-:S03]  /*0180*/  IMAD.WIDE R2, R7, 0x8, R2 ;  /* 0x0000000807027825 */ /* 0x010fc600078e0202 */
[----:B------:R-:W-:Y:S02]  /*0190*/  ISETP.GE.AND P0, PT, R0, R18, PT ;  /* 0x000000120000720c */ /* 0x000fe40003f06270 */
[----:B------:R3:W-:Y:S11]  /*01a0*/  STG.E.64 desc[UR6][R2.64], RZ ;  /* 0x000000ff02007986 */ /* 0x0007f6000c101b06 */
[----:B---3--:R-:W-:Y:S05]  /*01b0*/  @!P0 BRA `(.L_x_58) ;  /* 0xfffffffc00e08947 */ /* 0x008fea000383ffff */
.L_x_57:
[----:B-12---:R-:W-:Y:S05]  /*01c0*/  BSYNC.RECONVERGENT B0 ;  /* 0x0000000000007941 */ /* 0x006fea0003800200 */
.L_x_56:
[----:B------:R-:W-:-:S04]  /*01d0*/  IADD3 R13, PT, PT, R13, UR5, RZ ;  /* 0x000000050d0d7c10 */ /* 0x000fc8000fffe0ff */
[----:B------:R-:W-:-:S13]  /*01e0*/  ISETP.GE.AND P0, PT, R13, R17, PT ;  /* 0x000000110d00720c */ /* 0x000fda0003f06270 */
[----:B------:R-:W-:Y:S05]  /*01f0*/  @!P0 BRA `(.L_x_59) ;  /* 0xfffffffc00bc8947 */ /* 0x000fea000383ffff */
[----:B------:R-:W-:Y:S05]  /*0200*/  EXIT ;  /* 0x000000000000794d */ /* 0x000fea0003800000 */
.L_x_55:
[----:B-1----:R-:W1:Y:S01]  /*0210*/  LDCU UR4, c[0x0][0x398] ;  /* 0x00007300ff0477ac */ /* 0x002e620008000800 */
[----:B------:R-:W-:Y:S01]  /*0220*/  LOP3.LUT R12, R16, 0x7, RZ, 0xc0, !PT ;  /* 0x00000007100c7812 */ /* 0x000fe200078ec0ff */
[----:B------:R-:W3:Y:S01]  /*0230*/  LDCU UR8, c[0x0][0x398] ;  /* 0x00007300ff0877ac */ /* 0x000ee20008000800 */
[----:B-1----:R-:W-:-:S12]  /*0240*/  USHF.R.S32.HI UR4, URZ, 0x1f, UR4 ;  /* 0x0000001fff047899 */ /* 0x002fd80008011404 */
.L_x_113:
[----:B0-----:R-:W-:Y:S01]  /*0250*/  ISETP.GE.AND P0, PT, R15, R18, PT ;  /* 0x000000120f00720c */ /* 0x001fe20003f06270 */
[----:B------:R-:W-:-:S12]  /*0260*/  BSSY.RECONVERGENT B0, `(.L_x_60) ;  /* 0x000028d000007945 */ /* 0x000fd80003800200 */
[----:B-----5:R-:W-:Y:S05]  /*0270*/  @P0 BRA `(.L_x_61) ;  /* 0x00000028002c0947 */ /* 0x020fea0003800000 */
[----:B------:R-:W-:-:S07]  /*0280*/  IMAD.MOV.U32 R11, RZ, RZ, R15 ;  /* 0x000000ffff0b7224 */ /* 0x000fce00078e000f */
.L_x_112:
[----:B0-----:R-:W0:Y:S08]  /*0290*/  LDC.64 R4, c[0x0][0x388] ;  /* 0x0000e200ff047b82 */ /* 0x001e300000000a00 */
[----:B------:R-:W1:Y:S01]  /*02a0*/  LDC.64 R2, c[0x0][0x380] ;  /* 0x0000e000ff027b82 */ /* 0x000e620000000a00 */
[----:B0-----:R-:W4:Y:S04]  /*02b0*/  LDG.E R8, desc[UR6][R4.64+0x4] ;  /* 0x0000040604087981 */ /* 0x001f28000c1e1900 */
[----:B-----5:R0:W5:Y:S04]  /*02c0*/  LDG.E.64 R22, desc[UR6][R4.64+0x8] ;  /* 0x0000080604167981 */ /* 0x020168000c1e1b00 */
[----:B-1----:R0:W5:Y:S04]  /*02d0*/  LDG.E R10, desc[UR6][R2.64+0x4] ;  /* 0x00000406020a7981 */ /* 0x002168000c1e1900 */
[----:B------:R0:W5:Y:S01]  /*02e0*/  LDG.E.64 R20, desc[UR6][R2.64+0x8] ;  /* 0x0000080602147981 */ /* 0x000162000c1e1b00 */
[----:B------:R-:W1:Y:S01]  /*02f0*/  LDC R9, c[0x0][0x398] ;  /* 0x0000e600ff097b82 */ /* 0x000e620000000800 */
[----:B------:R-:W-:Y:S01]  /*0300*/  ISETP.GE.U32.AND P0, PT, R16, 0x8, PT ;  /* 0x000000081000780c */ /* 0x000fe20003f06070 */
[----:B------:R-:W-:-:S02]  /*0310*/  HFMA2 R33, -RZ, RZ, 0, 0 ;  /* 0x00000000ff217431 */ /* 0x000fc400000001ff */
[----:B------:R-:W-:Y:S02]  /*0320*/  IMAD.MOV.U32 R34, RZ, RZ, RZ ;  /* 0x000000ffff227224 */ /* 0x000fe400078e00ff */
[----:B------:R-:W-:Y:S02]  /*0330*/  IMAD.MOV.U32 R7, RZ, RZ, RZ ;  /* 0x000000ffff077224 */ /* 0x000fe400078e00ff */
[----:B----4-:R-:W-:-:S06]  /*0340*/  IMAD R8, R8, R11, RZ ;  /* 0x0000000b08087224 */ /* 0x010fcc00078e02ff */
[----:B01----:R-:W-:Y:S05]  /*0350*/  @!P0 BRA `(.L_x_62) ;  /* 0x0000001400188947 */ /* 0x003fea0003800000 */
[----:B------:R-:W-:Y:S01]  /*0360*/  LOP3.LUT R7, R16, 0x7ffffff8, RZ, 0xc0, !PT ;  /* 0x7ffffff810077812 */ /* 0x000fe200078ec0ff */
[----:B------:R-:W-:Y:S01]  /*0370*/  IMAD.MOV.U32 R34, RZ, RZ, RZ ;  /* 0x000000ffff227224 */ /* 0x000fe200078e00ff */
[----:B-----5:R-:W-:Y:S01]  /*0380*/  IADD3 R24, P0, PT, R22, 0x20, RZ ;  /* 0x0000002016187810 */ /* 0x020fe20007f1e0ff */
[----:B------:R-:W-:Y:S01]  /*0390*/  IMAD.MOV.U32 R6, RZ, RZ, R8 ;  /* 0x000000ffff067224 */ /* 0x000fe200078e0008 */
[----:B------:R-:W-:Y:S01]  /*03a0*/  MOV R33, RZ ;  /* 0x000000ff00217202 */ /* 0x000fe20000000f00 */
[----:B------:R-:W-:Y:S01]  /*03b0*/  IMAD.MOV.U32 R5, RZ, RZ, R13 ;  /* 0x000000ffff057224 */ /* 0x000fe200078e000d */
[----:B------:R-:W-:Y:S01]  /*03c0*/  IADD3.X R25, PT, PT, RZ, R23, RZ, P0, !PT ;  /* 0x00000017ff197210 */ /* 0x000fe200007fe4ff */
[----:B------:R-:W-:-:S08]  /*03d0*/  IMAD.MOV R3, RZ, RZ, -R7 ;  /* 0x000000ffff037224 */ /* 0x000fd000078e0a07 */
.L_x_87:
[----:B------:R-:W-:-:S04]  /*03e0*/  IMAD.WIDE R36, R5, 0x8, R20 ;  /* 0x0000000805247825 */ /* 0x000fc800078e0214 */
[----:B------:R-:W-:Y:S01]  /*03f0*/  IMAD.WIDE R26, R6, 0x8, R24 ;  /* 0x00000008061a7825 */ /* 0x000fe200078e0218 */
[----:B------:R-:W4:Y:S04]  /*0400*/  LDG.E.64 R28, desc[UR6][R36.64] ;  /* 0x00000006241c7981 */ /* 0x000f28000c1e1b00 */
[----:B------:R-:W4:Y:S01]  /*0410*/  LDG.E.64 R30, desc[UR6][R26.64+-0x20] ;  /* 0xffffe0061a1e7981 */ /* 0x000f22000c1e1b00 */
[----:B------:R-:W-:Y:S01]  /*0420*/  BSSY.RECONVERGENT B1, `(.L_x_63) ;  /* 0x0000021000017945 */ /* 0x000fe20003800200 */
[----:B----4-:R-:W-:-:S04]  /*0430*/  IMAD R19, R31, R28, RZ ;  /* 0x0000001c1f137224 */ /* 0x010fc800078e02ff */
[----:B------:R-:W-:Y:S02]  /*0440*/  IMAD R19, R29, R30, R19 ;  /* 0x0000001e1d137224 */ /* 0x000fe400078e0213 */
[----:B------:R-:W-:-:S04]  /*0450*/  IMAD.WIDE.U32 R28, R30, R28, RZ ;  /* 0x0000001c1e1c7225 */ /* 0x000fc800078e00ff */
[----:B------:R-:W-:-:S05]  /*0460*/  IMAD.IADD R2, R29, 0x1, R19 ;  /* 0x000000011d027824 */ /* 0x000fca00078e0213 */
[----:B------:R-:W-:-:S04]  /*0470*/  LOP3.LUT R0, R2, UR4, RZ, 0xfc, !PT ;  /* 0x0000000402007c12 */ /* 0x000fc8000f8efcff */
[----:B------:R-:W-:-:S13]  /*0480*/  ISETP.NE.U32.AND P0, PT, R0, RZ, PT ;  /* 0x000000ff0000720c */ /* 0x000fda0003f05070 */
[----:B------:R-:W-:Y:S05]  /*0490*/  @P0 BRA `(.L_x_64) ;  /* 0x00000000004c0947 */ /* 0x000fea0003800000 */
[----:B---3--:R-:W0:Y:S01]  /*04a0*/  I2F.U32.RP R0, UR8 ;  /* 0x0000000800007d06 */ /* 0x008e220008209000 */
[----:B------:R-:W-:Y:S02]  /*04b0*/  ISETP.NE.U32.AND P1, PT, RZ, UR8, PT ;  /* 0x00000008ff007c0c */ /* 0x000fe4000bf25070 */
[----:B------:R-:W-:-:S05]  /*04c0*/  MOV R39, RZ ;  /* 0x000000ff00277202 */ /* 0x000fca0000000f00 */
[----:B0-----:R-:W0:Y:S02]  /*04d0*/  MUFU.RCP R0, R0 ;  /* 0x0000000000007308 */ /* 0x001e240000001000 */
[----:B0-----:R-:W-:-:S06]  /*04e0*/  IADD3 R30, PT, PT, R0, 0xffffffe, RZ ;  /* 0x0ffffffe001e7810 */ /* 0x001fcc0007ffe0ff */
[----:B------:R0:W1:Y:S02]  /*04f0*/  F2I.FTZ.U32.TRUNC.NTZ R31, R30 ;  /* 0x0000001e001f7305 */ /* 0x000064000021f000 */
[----:B0-----:R-:W-:Y:S02]  /*0500*/  IMAD.MOV.U32 R30, RZ, RZ, RZ ;  /* 0x000000ffff1e7224 */ /* 0x001fe400078e00ff */
[----:B-1----:R-:W-:-:S04]  /*0510*/  IMAD.MOV R19, RZ, RZ, -R31 ;  /* 0x000000ffff137224 */ /* 0x002fc800078e0a1f */
        /* <DEDUP_REMOVED lines=11> */
.L_x_64:
[----:B------:R-:W-:Y:S01]  /*05d0*/  IMAD.MOV.U32 R4, RZ, RZ, R28 ;  /* 0x000000ffff047224 */ /* 0x000fe200078e001c */
[----:B------:R-:W-:Y:S01]  /*05e0*/  MOV R14, 0x610 ;  /* 0x00000610000e7802 */ /* 0x000fe20000000f00 */
[----:B------:R-:W-:-:S07]  /*05f0*/  IMAD.U32 R0, RZ, RZ, UR4 ;  /* 0x00000004ff007e24 */ /* 0x000fce000f8e00ff */
[----:B--23--:R-:W-:Y:S05]  /*0600*/  CALL.REL.NOINC `($__internal_1_$__cuda_sm20_rem_s64) ;  /* 0x0000002400607944 */ /* 0x00cfea0003c00000 */
[----:B------:R-:W-:Y:S01]  /*0610*/  MOV R38, R0 ;  /* 0x0000000000267202 */ /* 0x000fe20000000f00 */
[----:B------:R-:W-:-:S07]  /*0620*/  IMAD.MOV.U32 R39, RZ, RZ, R19 ;  /* 0x000000ffff277224 */ /* 0x000fce00078e0013 */
.L_x_65:
[----:B--2---:R-:W-:Y:S05]  /*0630*/  BSYNC.RECONVERGENT B1 ;  /* 0x0000000000017941 */ /* 0x004fea0003800200 */
.L_x_63:
[----:B------:R-:W-:Y:S01]  /*0640*/  IMAD.WIDE R36, R10, 0x8, R36 ;  /* 0x000000080a247825 */ /* 0x000fe200078e0224 */
[----:B------:R-:W2:Y:S04]  /*0650*/  LDG.E.64 R28, desc[UR6][R26.64+-0x18] ;  /* 0xffffe8061a1c7981 */ /* 0x000ea8000c1e1b00 */
[----:B------:R-:W2:Y:S01]  /*0660*/  LDG.E.64 R30, desc[UR6][R36.64] ;  /* 0x00000006241e7981 */ /* 0x000ea2000c1e1b00 */
[----:B------:R-:W-:Y:S01]  /*0670*/  IADD3 R34, P0, P1, R34, 0x7, R38 ;  /* 0x0000000722227810 */ /* 0x000fe2000791e026 */
[----:B------:R-:W-:Y:S03]  /*0680*/  BSSY.RECONVERGENT B1, `(.L_x_66) ;  /* 0x0000022000017945 */ /* 0x000fe60003800200 */
[----:B------:R-:W-:Y:S01]  /*0690*/  IADD3.X R33, PT, PT, R33, RZ, R39, P0, P1 ;  /* 0x000000ff21217210 */ /* 0x000fe200007e2427 */
[----:B--2---:R-:W-:-:S04]  /*06a0*/  IMAD R19, R29, R30, RZ ;  /* 0x0000001e1d137224 */ /* 0x004fc800078e02ff */
[----:B------:R-:W-:Y:S02]  /*06b0*/  IMAD R19, R31, R28, R19 ;  /* 0x0000001c1f137224 */ /* 0x000fe400078e0213 */
[----:B------:R-:W-:-:S04]  /*06c0*/  IMAD.WIDE.U32 R28, R28, R30, RZ ;  /* 0x0000001e1c1c7225 */ /* 0x000fc800078e00ff */
[----:B------:R-:W-:-:S05]  /*06d0*/  IMAD.IADD R2, R29, 0x1, R19 ;  /* 0x000000011d027824 */ /* 0x000fca00078e0213 */
[----:B------:R-:W-:-:S04]  /*06e0*/  LOP3.LUT R0, R2, UR4, RZ, 0xfc, !PT ;  /* 0x0000000402007c12 */ /* 0x000fc8000f8efcff */
[----:B------:R-:W-:-:S13]  /*06f0*/  ISETP.NE.U32.AND P0, PT, R0, RZ, PT ;  /* 0x000000ff0000720c */ /* 0x000fda0003f05070 */
[----:B------:R-:W-:Y:S05]  /*0700*/  @P0 BRA `(.L_x_67) ;  /* 0x00000000004c0947 */ /* 0x000fea0003800000 */
[----:B------:R-:W0:Y:S01]  /*0710*/  I2F.U32.RP R2, UR8 ;  /* 0x0000000800027d06 */ /* 0x000e220008209000 */
[----:B------:R-:W-:Y:S01]  /*0720*/  ISETP.NE.U32.AND P1, PT, RZ, UR8, PT ;  /* 0x00000008ff007c0c */ /* 0x000fe2000bf25070 */
[----:B------:R-:W-:-:S06]  /*0730*/  HFMA2 R39, -RZ, RZ, 0, 0 ;  /* 0x00000000ff277431 */ /* 0x000fcc00000001ff */
        /* <DEDUP_REMOVED lines=16> */
.L_x_67:
[----:B------:R-:W-:Y:S01]  /*0840*/  IMAD.MOV.U32 R4, RZ, RZ, R28 ;  /* 0x000000ffff047224 */ /* 0x000fe200078e001c */
[----:B------:R-:W-:Y:S01]  /*0850*/  MOV R14, 0x880 ;  /* 0x00000880000e7802 */ /* 0x000fe20000000f00 */
[----:B------:R-:W-:-:S07]  /*0860*/  IMAD.U32 R0, RZ, RZ, UR4 ;  /* 0x00000004ff007e24 */ /* 0x000fce000f8e00ff */
[----:B------:R-:W-:Y:S05]  /*0870*/  CALL.REL.NOINC `($__internal_1_$__cuda_sm20_rem_s64) ;  /* 0x0000002000c47944 */ /* 0x000fea0003c00000 */
[----:B------:R-:W-:Y:S01]  /*0880*/  MOV R38, R0 ;  /* 0x0000000000267202 */ /* 0x000fe20000000f00 */
[----:B------:R-:W-:-:S07]  /*0890*/  IMAD.MOV.U32 R39, RZ, RZ, R19 ;  /* 0x000000ffff277224 */ /* 0x000fce00078e0013 */
.L_x_68:
[----:B------:R-:W-:Y:S05]  /*08a0*/  BSYNC.RECONVERGENT B1 ;  /* 0x0000000000017941 */ /* 0x000fea0003800200 */
.L_x_66:
        /* <DEDUP_REMOVED lines=32> */
.L_x_70:
[----:B------:R-:W-:Y:S01]  /*0ab0*/  IMAD.MOV.U32 R4, RZ, RZ, R28 ;  /* 0x000000ffff047224 */ /* 0x000fe200078e001c */
[----:B------:R-:W-:Y:S01]  /*0ac0*/  MOV R14, 0xaf0 ;  /* 0x00000af0000e7802 */ /* 0x000fe20000000f00 */
[----:B------:R-:W-:-:S07]  /*0ad0*/  IMAD.U32 R0, RZ, RZ, UR4 ;  /* 0x00000004ff007e24 */ /* 0x000fce000f8e00ff */
[----:B------:R-:W-:Y:S05]  /*0ae0*/  CALL.REL.NOINC `($__internal_1_$__cuda_sm20_rem_s64) ;  /* 0x0000002000287944 */ /* 0x000fea0003c00000 */
[----:B------:R-:W-:Y:S01]  /*0af0*/  MOV R38, R0 ;  /* 0x0000000000267202 */ /* 0x000fe20000000f00 */
[----:B------:R-:W-:-:S07]  /*0b00*/  IMAD.MOV.U32 R39, RZ, RZ, R19 ;  /* 0x000000ffff277224 */ /* 0x000fce00078e0013 */
.L_x_71:
[----:B------:R-:W-:Y:S05]  /*0b10*/  BSYNC.RECONVERGENT B1 ;  /* 0x0000000000017941 */ /* 0x000fea0003800200 */
.L_x_69:
        /* <DEDUP_REMOVED lines=32> */
.L_x_73:
[----:B------:R-:W-:Y:S01]  /*0d20*/  IMAD.MOV.U32 R4, RZ, RZ, R28 ;  /* 0x000000ffff047224 */ /* 0x000fe200078e001c */
[----:B------:R-:W-:Y:S01]  /*0d30*/  MOV R14, 0xd60 ;  /* 0x00000d60000e7802 */ /* 0x000fe20000000f00 */
[----:B------:R-:W-:-:S07]  /*0d40*/  IMAD.U32 R0, RZ, RZ, UR4 ;  /* 0x00000004ff007e24 */ /* 0x000fce000f8e00ff */
[----:B------:R-:W-:Y:S05]  /*0d50*/  CALL.REL.NOINC `($__internal_1_$__cuda_sm20_rem_s64) ;  /* 0x0000001c008c7944 */ /* 0x000fea0003c00000 */
[----:B------:R-:W-:Y:S01]  /*0d60*/  MOV R38, R0 ;  /* 0x0000000000267202 */ /* 0x000fe20000000f00 */
[----:B------:R-:W-:-:S07]  /*0d70*/  IMAD.MOV.U32 R39, RZ, RZ, R19 ;  /* 0x000000ffff277224 */ /* 0x000fce00078e0013 */
.L_x_74:
[----:B------:R-:W-:Y:S05]  /*0d80*/  BSYNC.RECONVERGENT B1 ;  /* 0x0000000000017941 */ /* 0x000fea0003800200 */
.L_x_72:
        /* <DEDUP_REMOVED lines=32> */
.L_x_76:
[----:B------:R-:W-:Y:S01]  /*0f90*/  IMAD.MOV.U32 R4, RZ, RZ, R28 ;  /* 0x000000ffff047224 */ /* 0x000fe200078e001c */
[----:B------:R-:W-:Y:S01]  /*0fa0*/  MOV R14, 0xfd0 ;  /* 0x00000fd0000e7802 */ /* 0x000fe20000000f00 */
[----:B------:R-:W-:-:S07]  /*0fb0*/  IMAD.U32 R0, RZ, RZ, UR4 ;  /* 0x00000004ff007e24 */ /* 0x000fce000f8e00ff */
[----:B------:R-:W-:Y:S05]  /*0fc0*/  CALL.REL.NOINC `($__internal_1_$__cuda_sm20_rem_s64) ;  /* 0x0000001800f07944 */ /* 0x000fea0003c00000 */
[----:B------:R-:W-:Y:S01]  /*0fd0*/  MOV R38, R0 ;  /* 0x0000000000267202 */ /* 0x000fe20000000f00 */
[----:B------:R-:W-:-:S07]  /*0fe0*/  IMAD.MOV.U32 R39, RZ, RZ, R19 ;  /* 0x000000ffff277224 */ /* 0x000fce00078e0013 */
.L_x_77:
[----:B------:R-:W-:Y:S05]  /*0ff0*/  BSYNC.RECONVERGENT B1 ;  /* 0x0000000000017941 */ /* 0x000fea0003800200 */
.L_x_75:
        /* <DEDUP_REMOVED lines=32> */
.L_x_79:
[----:B------:R-:W-:Y:S01]  /*1200*/  IMAD.MOV.U32 R4, RZ, RZ, R28 ;  /* 0x000000ffff047224 */ /* 0x000fe200078e001c */
[----:B------:R-:W-:Y:S01]  /*1210*/  MOV R14, 0x1240 ;  /* 0x00001240000e7802 */ /* 0x000fe20000000f00 */
[----:B------:R-:W-:-:S07]  /*1220*/  IMAD.U32 R0, RZ, RZ, UR4 ;  /* 0x00000004ff007e24 */ /* 0x000fce000f8e00ff */
[----:B------:R-:W-:Y:S05]  /*1230*/  CALL.REL.NOINC `($__internal_1_$__cuda_sm20_rem_s64) ;  /* 0x0000001800547944 */ /* 0x000fea0003c00000 */
[----:B------:R-:W-:Y:S01]  /*1240*/  MOV R38, R0 ;  /* 0x0000000000267202 */ /* 0x000fe20000000f00 */
[----:B------:R-:W-:-:S07]  /*1250*/  IMAD.MOV.U32 R39, RZ, RZ, R19 ;  /* 0x000000ffff277224 */ /* 0x000fce00078e0013 */
.L_x_80:
[----:B------:R-:W-:Y:S05]  /*1260*/  BSYNC.RECONVERGENT B1 ;  /* 0x0000000000017941 */ /* 0x000fea0003800200 */
.L_x_78:
        /* <DEDUP_REMOVED lines=14> */
[----:B------:R-:W-:Y:S02]  /*1350*/  ISETP.NE.U32.AND P1, PT, RZ, UR8, PT ;  /* 0x00000008ff007c0c */ /* 0x000fe4000bf25070 */
[----:B------:R-:W-:-:S05]  /*1360*/  MOV R29, RZ ;  /* 0x000000ff001d7202 */ /* 0x000fca0000000f00 */
        /* <DEDUP_REMOVED lines=16> */
.L_x_82:
[----:B------:R-:W-:Y:S01]  /*1470*/  IMAD.MOV.U32 R4, RZ, RZ, R28 ;  /* 0x000000ffff047224 */ /* 0x000fe200078e001c */
[----:B------:R-:W-:Y:S02]  /*1480*/  MOV R0, UR4 ;  /* 0x0000000400007c02 */ /* 0x000fe40008000f00 */
[----:B------:R-:W-:-:S07]  /*1490*/  MOV R14, 0x14b0 ;  /* 0x000014b0000e7802 */ /* 0x000fce0000000f00 */
[----:B------:R-:W-:Y:S05]  /*14a0*/  CALL.REL.NOINC `($__internal_1_$__cuda_sm20_rem_s64) ;  /* 0x0000001400b87944 */ /* 0x000fea0003c00000 */
[----:B------:R-:W-:Y:S01]  /*14b0*/  IMAD.MOV.U32 R28, RZ, RZ, R0 ;  /* 0x000000ffff1c7224 */ /* 0x000fe200078e0000 */
[----:B------:R-:W-:-:S07]  /*14c0*/  MOV R29, R19 ;  /* 0x00000013001d7202 */ /* 0x000fce0000000f00 */
.L_x_83:
[----:B------:R-:W-:Y:S05]  /*14d0*/  BSYNC.RECONVERGENT B1 ;  /* 0x0000000000017941 */ /* 0x000fea0003800200 */
.L_x_81:
        /* <DEDUP_REMOVED lines=13> */
[----:B------:R-:W0:Y:S01]  /*15b0*/  I2F.U32.RP R2, UR8 ;  /* 0x0000000800027d06 */ /* 0x000e220008209000 */
[----:B------:R-:W-:Y:S01]  /*15c0*/  HFMA2 R26, -RZ, RZ, 0, 0 ;  /* 0x00000000ff1a7431 */ /* 0x000fe200000001ff */
[----:B------:R-:W-:-:S06]  /*15d0*/  ISETP.NE.U32.AND P1, PT, RZ, UR8, PT ;  /* 0x00000008ff007c0c */ /* 0x000fcc000bf25070 */
[----:B0-----:R-:W0:Y:S02]  /*15e0*/  MUFU.RCP R2, R2 ;  /* 0x0000000200027308 */ /* 0x001e240000001000 */
[----:B0-----:R-:W-:-:S06]  /*15f0*/  IADD3 R27, PT, PT, R2, 0xffffffe, RZ ;  /* 0x0ffffffe021b7810 */ /* 0x001fcc0007ffe0ff */
[----:B------:R-:W0:Y:S02]  /*1600*/  F2I.FTZ.U32.TRUNC.NTZ R27, R27 ;  /* 0x0000001b001b7305 */ /* 0x000e24000021f000 */
[----:B0-----:R-:W-:-:S04]  /*1610*/  IMAD.MOV R19, RZ, RZ, -R27 ;  /* 0x000000ffff137224 */ /* 0x001fc800078e0a1b */
[----:B------:R-:W-:-:S04]  /*1620*/  IMAD R19, R19, UR8, RZ ;  /* 0x0000000813137c24 */ /* 0x000fc8000f8e02ff */
[----:B------:R-:W-:Y:S01]  /*1630*/  IMAD.HI.U32 R19, R27, R19, R26 ;  /* 0x000000131b137227 */ /* 0x000fe200078e001a */
[----:B------:R-:W-:-:S05]  /*1640*/  MOV R27, RZ ;  /* 0x000000ff001b7202 */ /* 0x000fca0000000f00 */
        /* <DEDUP_REMOVED lines=9> */
.L_x_85:
[----:B------:R-:W-:Y:S01]  /*16e0*/  IMAD.MOV.U32 R4, RZ, RZ, R30 ;  /* 0x000000ffff047224 */ /* 0x000fe200078e001e */
[----:B------:R-:W-:Y:S02]  /*16f0*/  MOV R0, UR4 ;  /* 0x0000000400007c02 */ /* 0x000fe40008000f00 */
[----:B------:R-:W-:-:S07]  /*1700*/  MOV R14, 0x1720 ;  /* 0x00001720000e7802 */ /* 0x000fce0000000f00 */
[----:B------:R-:W-:Y:S05]  /*1710*/  CALL.REL.NOINC `($__internal_1_$__cuda_sm20_rem_s64) ;  /* 0x00000014001c7944 */ /* 0x000fea0003c00000 */
[----:B------:R-:W-:Y:S01]  /*1720*/  IMAD.MOV.U32 R26, RZ, RZ, R0 ;  /* 0x000000ffff1a7224 */ /* 0x000fe200078e0000 */
[----:B------:R-:W-:-:S07]  /*1730*/  MOV R27, R19 ;  /* 0x00000013001b7202 */ /* 0x000fce0000000f00 */
.L_x_86:
[----:B------:R-:W-:Y:S05]  /*1740*/  BSYNC.RECONVERGENT B1 ;  /* 0x0000000000017941 */ /* 0x000fea0003800200 */
.L_x_84:
[----:B------:R-:W-:Y:S01]  /*1750*/  VIADD R3, R3, 0x8 ;  /* 0x0000000803037836 */ /* 0x000fe20000000000 */
[----:B------:R-:W-:Y:S01]  /*1760*/  IADD3 R34, P1, P2, R34, 0x7, R26 ;  /* 0x0000000722227810 */ /* 0x000fe20007a3e01a */
[----:B------:R-:W-:Y:S01]  /*1770*/  VIADD R6, R6, 0x8 ;  /* 0x0000000806067836 */ /* 0x000fe20000000000 */
[----:B------:R-:W-:Y:S02]  /*1780*/  LEA R5, R10, R5, 0x3 ;  /* 0x000000050a057211 */ /* 0x000fe400078e18ff */
[----:B------:R-:W-:Y:S02]  /*1790*/  ISETP.NE.AND P0, PT, R3, RZ, PT ;  /* 0x000000ff0300720c */ /* 0x000fe40003f05270 */
[----:B------:R-:W-:-:S11]  /*17a0*/  IADD3.X R33, PT, PT, R33, RZ, R27, P1, P2 ;  /* 0x000000ff21217210 */ /* 0x000fd60000fe441b */
[----:B------:R-:W-:Y:S05]  /*17b0*/  @P0 BRA `(.L_x_87) ;  /* 0xffffffec00080947 */ /* 0x000fea000383ffff */
.L_x_62:
[----:B------:R-:W-:-:S13]  /*17c0*/  ISETP.NE.AND P0, PT, R12, RZ, PT ;  /* 0x000000ff0c00720c */ /* 0x000fda0003f05270 */
        /* <DEDUP_REMOVED lines=8> */
[----:B------:R-:W4:Y:S04]  /*1850*/  LDG.E.64 R2, desc[UR6][R26.64] ;  /* 0x000000061a027981 */ /* 0x000f28000c1e1b00 */
[----:B------:R-:W4:Y:S01]  /*1860*/  LDG.E.64 R28, desc[UR6][R24.64] ;  /* 0x00000006181c7981 */ /* 0x000f22000c1e1b00 */
[----:B------:R-:W-:Y:S01]  /*1870*/  BSSY.RECONVERGENT B1, `(.L_x_90) ;  /* 0x0000021000017945 */ /* 0x000fe20003800200 */
[-C--:B----4-:R-:W-:Y:S02]  /*1880*/  IMAD R19, R29, R2.reuse, RZ ;  /* 0x000000021d137224 */ /* 0x090fe400078e02ff */
[----:B------:R-:W-:-:S04]  /*1890*/  IMAD.WIDE.U32 R4, R28, R2, RZ ;  /* 0x000000021c047225 */ /* 0x000fc800078e00ff */
[----:B------:R-:W-:-:S05]  /*18a0*/  IMAD R19, R3, R28, R19 ;  /* 0x0000001c03137224 */ /* 0x000fca00078e0213 */
[----:B------:R-:W-:-:S04]  /*18b0*/  IADD3 R2, PT, PT, R5, R19, RZ ;  /* 0x0000001305027210 */ /* 0x000fc80007ffe0ff */
[----:B------:R-:W-:-:S04]  /*18c0*/  LOP3.LUT R0, R2, UR4, RZ, 0xfc, !PT ;  /* 0x0000000402007c12 */ /* 0x000fc8000f8efcff */
[----:B------:R-:W-:-:S13]  /*18d0*/  ISETP.NE.U32.AND P0, PT, R0, RZ, PT ;  /* 0x000000ff0000720c */ /* 0x000fda0003f05070 */
[----:B------:R-:W-:Y:S05]  /*18e0*/  @P0 BRA `(.L_x_91) ;  /* 0x0000000000500947 */ /* 0x000fea0003800000 */
[----:B--2---:R-:W0:Y:S01]  /*18f0*/  LDCU UR5, c[0x0][0x398] ;  /* 0x00007300ff0577ac */ /* 0x004e220008000800 */
[----:B------:R-:W-:Y:S01]  /*1900*/  IMAD.MOV.U32 R2, RZ, RZ, RZ ;  /* 0x000000ffff027224 */ /* 0x000fe200078e00ff */
[----:B0-----:R-:W0:Y:S01]  /*1910*/  I2F.U32.RP R5, UR5 ;  /* 0x0000000500057d06 */ /* 0x001e220008209000 */
[----:B------:R-:W-:-:S07]  /*1920*/  ISETP.NE.U32.AND P1, PT, RZ, UR5, PT ;  /* 0x00000005ff007c0c */ /* 0x000fce000bf25070 */
[----:B0-----:R-:W0:Y:S02]  /*1930*/  MUFU.RCP R5, R5 ;  /* 0x0000000500057308 */ /* 0x001e240000001000 */
[----:B0-----:R-:W-:-:S06]  /*1940*/  VIADD R6, R5, 0xffffffe ;  /* 0x0ffffffe05067836 */ /* 0x001fcc0000000000 */
[----:B------:R-:W0:Y:S02]  /*1950*/  F2I.FTZ.U32.TRUNC.NTZ R3, R6 ;  /* 0x0000000600037305 */ /* 0x000e24000021f000 */
[----:B0-----:R-:W-:-:S05]  /*1960*/  IADD3 R19, PT, PT, RZ, -R3, RZ ;  /* 0x80000003ff137210 */ /* 0x001fca0007ffe0ff */
[----:B------:R-:W-:-:S04]  /*1970*/  IMAD R19, R19, UR5, RZ ;  /* 0x0000000513137c24 */ /* 0x000fc8000f8e02ff */
[----:B------:R-:W-:-:S06]  /*1980*/  IMAD.HI.U32 R19, R3, R19, R2 ;  /* 0x0000001303137227 */ /* 0x000fcc00078e0002 */
[----:B------:R-:W-:-:S05]  /*1990*/  IMAD.HI.U32 R0, R19, R4, RZ ;  /* 0x0000000413007227 */ /* 0x000fca00078e00ff */
[----:B------:R-:W-:-:S05]  /*19a0*/  IADD3 R3, PT, PT, -R0, RZ, RZ ;  /* 0x000000ff00037210 */ /* 0x000fca0007ffe1ff */
[----:B------:R-:W-:Y:S02]  /*19b0*/  IMAD R2, R3, UR5, R4 ;  /* 0x0000000503027c24 */ /* 0x000fe4000f8e0204 */
[----:B------:R-:W-:-:S03]  /*19c0*/  IMAD.MOV.U32 R3, RZ, RZ, RZ ;  /* 0x000000ffff037224 */ /* 0x000fc600078e00ff */
[----:B------:R-:W-:-:S13]  /*19d0*/  ISETP.GE.U32.AND P0, PT, R2, UR5, PT ;  /* 0x0000000502007c0c */ /* 0x000fda000bf06070 */
[----:B------:R-:W-:-:S05]  /*19e0*/  @P0 VIADD R2, R2, -UR5 ;  /* 0x8000000502020c36 */ /* 0x000fca0008000000 */
[----:B------:R-:W-:-:S13]  /*19f0*/  ISETP.GE.U32.AND P0, PT, R2, UR5, PT ;  /* 0x0000000502007c0c */ /* 0x000fda000bf06070 */
[----:B------:R-:W-:Y:S02]  /*1a00*/  @P0 IADD3 R2, PT, PT, R2, -UR5, RZ ;  /* 0x8000000502020c10 */ /* 0x000fe4000fffe0ff */
[----:B------:R-:W-:Y:S01]  /*1a10*/  @!P1 LOP3.LUT R2, RZ, UR5, RZ, 0x33, !PT ;  /* 0x00000005ff029c12 */ /* 0x000fe2000f8e33ff */
[----:B------:R-:W-:Y:S06]  /*1a20*/  BRA `(.L_x_92) ;  /* 0x0000000000147947 */ /* 0x000fec0003800000 */
.L_x_91:
[----:B------:R-:W-:Y:S02]  /*1a30*/  MOV R0, UR4 ;  /* 0x0000000400007c02 */ /* 0x000fe40008000f00 */
[----:B------:R-:W-:-:S07]  /*1a40*/  MOV R14, 0x1a60 ;  /* 0x00001a60000e7802 */ /* 0x000fce0000000f00 */
[----:B--23--:R-:W-:Y:S05]  /*1a50*/  CALL.REL.NOINC `($__internal_1_$__cuda_sm20_rem_s64) ;  /* 0x00000010004c7944 */ /* 0x00cfea0003c00000 */
[----:B------:R-:W-:Y:S01]  /*1a60*/  IMAD.MOV.U32 R2, RZ, RZ, R0 ;  /* 0x000000ffff027224 */ /* 0x000fe200078e0000 */
[----:B------:R-:W-:-:S07]  /*1a70*/  MOV R3, R19 ;  /* 0x0000001300037202 */ /* 0x000fce0000000f00 */
.L_x_92:
[----:B---3--:R-:W-:Y:S05]  /*1a80*/  BSYNC.RECONVERGENT B1 ;  /* 0x0000000000017941 */ /* 0x008fea0003800200 */
.L_x_90:
        /* <DEDUP_REMOVED lines=14> */
[----:B------:R-:W-:Y:S01]  /*1b70*/  HFMA2 R2, -RZ, RZ, 0, 0 ;  /* 0x00000000ff027431 */ /* 0x000fe200000001ff */
[----:B0-----:R-:W0:Y:S01]  /*1b80*/  I2F.U32.RP R5, UR5 ;  /* 0x0000000500057d06 */ /* 0x001e220008209000 */
[----:B------:R-:W-:-:S07]  /*1b90*/  ISETP.NE.U32.AND P1, PT, RZ, UR5, PT ;  /* 0x00000005ff007c0c */ /* 0x000fce000bf25070 */
[----:B0-----:R-:W0:Y:S02]  /*1ba0*/  MUFU.RCP R5, R5 ;  /* 0x0000000500057308 */ /* 0x001e240000001000 */
[----:B0-----:R-:W-:-:S06]  /*1bb0*/  IADD3 R6, PT, PT, R5, 0xffffffe, RZ ;  /* 0x0ffffffe05067810 */ /* 0x001fcc0007ffe0ff */
[----:B------:R-:W0:Y:S02]  /*1bc0*/  F2I.FTZ.U32.TRUNC.NTZ R3, R6 ;  /* 0x0000000600037305 */ /* 0x000e24000021f000 */
[----:B0-----:R-:W-:-:S04]  /*1bd0*/  IMAD.MOV R19, RZ, RZ, -R3 ;  /* 0x000000ffff137224 */ /* 0x001fc800078e0a03 */
[----:B------:R-:W-:-:S04]  /*1be0*/  IMAD R19, R19, UR5, RZ ;  /* 0x0000000513137c24 */ /* 0x000fc8000f8e02ff */
[----:B------:R-:W-:-:S06]  /*1bf0*/  IMAD.HI.U32 R19, R3, R19, R2 ;  /* 0x0000001303137227 */ /* 0x000fcc00078e0002 */
[----:B------:R-:W-:-:S04]  /*1c00*/  IMAD.HI.U32 R0, R19, R4, RZ ;  /* 0x0000000413007227 */ /* 0x000fc800078e00ff */
[----:B------:R-:W-:-:S04]  /*1c10*/  IMAD.MOV R3, RZ, RZ, -R0 ;  /* 0x000000ffff037224 */ /* 0x000fc800078e0a00 */
[----:B------:R-:W-:Y:S01]  /*1c20*/  IMAD R2, R3, UR5, R4 ;  /* 0x0000000503027c24 */ /* 0x000fe2000f8e0204 */
[----:B------:R-:W-:-:S04]  /*1c30*/  MOV R3, RZ ;  /* 0x000000ff00037202 */ /* 0x000fc80000000f00 */
[----:B------:R-:W-:-:S13]  /*1c40*/  ISETP.GE.U32.AND P0, PT, R2, UR5, PT ;  /* 0x0000000502007c0c */ /* 0x000fda000bf06070 */
[----:B------:R-:W-:-:S04]  /*1c50*/  @P0 IADD3 R2, PT, PT, R2, -UR5, RZ ;  /* 0x8000000502020c10 */ /* 0x000fc8000fffe0ff */
[----:B------:R-:W-:-:S13]  /*1c60*/  ISETP.GE.U32.AND P0, PT, R2, UR5, PT ;  /* 0x0000000502007c0c */ /* 0x000fda000bf06070 */
[----:B------:R-:W-:Y:S01]  /*1c70*/  @P0 VIADD R2, R2, -UR5 ;  /* 0x8000000502020c36 */ /* 0x000fe20008000000 */
[----:B------:R-:W-:Y:S01]  /*1c80*/  @!P1 LOP3.LUT R2, RZ, UR5, RZ, 0x33, !PT ;  /* 0x00000005ff029c12 */ /* 0x000fe2000f8e33ff */
[----:B------:R-:W-:Y:S06]  /*1c90*/  BRA `(.L_x_95) ;  /* 0x0000000000187947 */ /* 0x000fec0003800000 */
.L_x_94:
[----:B------:R-:W-:Y:S01]  /*1ca0*/  IMAD.MOV.U32 R2, RZ, RZ, R19 ;  /* 0x000000ffff027224 */ /* 0x000fe200078e0013 */
[----:B------:R-:W-:Y:S02]  /*1cb0*/  MOV R0, UR4 ;  /* 0x0000000400007c02 */ /* 0x000fe40008000f00 */
[----:B------:R-:W-:-:S07]  /*1cc0*/  MOV R14, 0x1ce0 ;  /* 0x00001ce0000e7802 */ /* 0x000fce0000000f00 */
[----:B------:R-:W-:Y:S05]  /*1cd0*/  CALL.REL.NOINC `($__internal_1_$__cuda_sm20_rem_s64) ;  /* 0x0000000c00ac7944 */ /* 0x000fea0003c00000 */
[----:B------:R-:W-:Y:S01]  /*1ce0*/  IMAD.MOV.U32 R2, RZ, RZ, R0 ;  /* 0x000000ffff027224 */ /* 0x000fe200078e0000 */
[----:B------:R-:W-:-:S07]  /*1cf0*/  MOV R3, R19 ;  /* 0x0000001300037202 */ /* 0x000fce0000000f00 */
.L_x_95:
[----:B------:R-:W-:Y:S05]  /*1d00*/  BSYNC.RECONVERGENT B1 ;  /* 0x0000000000017941 */ /* 0x000fea0003800200 */
.L_x_93:
        /* <DEDUP_REMOVED lines=33> */
.L_x_97:
[----:B------:R-:W-:Y:S01]  /*1f20*/  IMAD.MOV.U32 R2, RZ, RZ, R19 ;  /* 0x000000ffff027224 */ /* 0x000fe200078e0013 */
[----:B------:R-:W-:Y:S02]  /*1f30*/  MOV R0, UR4 ;  /* 0x0000000400007c02 */ /* 0x000fe40008000f00 */
[----:B------:R-:W-:-:S07]  /*1f40*/  MOV R14, 0x1f60 ;  /* 0x00001f60000e7802 */ /* 0x000fce0000000f00 */
[----:B------:R-:W-:Y:S05]  /*1f50*/  CALL.REL.NOINC `($__internal_1_$__cuda_sm20_rem_s64) ;  /* 0x0000000c000c7944 */ /* 0x000fea0003c00000 */
[----:B------:R-:W-:Y:S01]  /*1f60*/  IMAD.MOV.U32 R2, RZ, RZ, R0 ;  /* 0x000000ffff027224 */ /* 0x000fe200078e0000 */
[----:B------:R-:W-:-:S07]  /*1f70*/  MOV R3, R19 ;  /* 0x0000001300037202 */ /* 0x000fce0000000f00 */
.L_x_98:
[----:B------:R-:W-:Y:S05]  /*1f80*/  BSYNC.RECONVERGENT B1 ;  /* 0x0000000000017941 */ /* 0x000fea0003800200 */
.L_x_96:
        /* <DEDUP_REMOVED lines=33> */
.L_x_100:
[----:B------:R-:W-:Y:S01]  /*21a0*/  IMAD.MOV.U32 R2, RZ, RZ, R19 ;  /* 0x000000ffff027224 */ /* 0x000fe200078e0013 */
[----:B------:R-:W-:Y:S02]  /*21b0*/  MOV R0, UR4 ;  /* 0x0000000400007c02 */ /* 0x000fe40008000f00 */
[----:B------:R-:W-:-:S07]  /*21c0*/  MOV R14, 0x21e0 ;  /* 0x000021e0000e7802 */ /* 0x000fce0000000f00 */
[----:B------:R-:W-:Y:S05]  /*21d0*/  CALL.REL.NOINC `($__internal_1_$__cuda_sm20_rem_s64) ;  /* 0x00000008006c7944 */ /* 0x000fea0003c00000 */
[----:B------:R-:W-:Y:S01]  /*21e0*/  IMAD.MOV.U32 R2, RZ, RZ, R0 ;  /* 0x000000ffff027224 */ /* 0x000fe200078e0000 */
[----:B------:R-:W-:-:S07]  /*21f0*/  MOV R3, R19 ;  /* 0x0000001300037202 */ /* 0x000fce0000000f00 */
.L_x_101:
[----:B------:R-:W-:Y:S05]  /*2200*/  BSYNC.RECONVERGENT B1 ;  /* 0x0000000000017941 */ /* 0x000fea0003800200 */
.L_x_99:
[----:B------:R-:W-:Y:S01]  /*2210*/  IADD3 R34, P0, P1, R34, 0x7, R2 ;  /* 0x0000000722227810 */ /* 0x000fe2000791e002 */
[----:B------:R-:W-:-:S03]  /*2220*/  VIADD R7, R7, 0x4 ;  /* 0x0000000407077836 */ /* 0x000fc60000000000 */
[----:B------:R-:W-:-:S09]  /*2230*/  IADD3.X R33, PT, PT, R33, RZ, R3, P0, P1 ;  /* 0x000000ff21217210 */ /* 0x000fd200007e2403 */
.L_x_89:
        /* <DEDUP_REMOVED lines=8> */
[----:B------:R-:W4:Y:S04]  /*22c0*/  LDG.E.64 R2, desc[UR6][R26.64] ;  /* 0x000000061a027981 */ /* 0x000f28000c1e1b00 */
[----:B------:R-:W4:Y:S01]  /*22d0*/  LDG.E.64 R28, desc[UR6][R24.64] ;  /* 0x00000006181c7981 */ /* 0x000f22000c1e1b00 */
[----:B------:R-:W-:Y:S01]  /*22e0*/  BSSY.RECONVERGENT B1, `(.L_x_103) ;  /* 0x0000021000017945 */ /* 0x000fe20003800200 */
[-C--:B----4-:R-:W-:Y:S02]  /*22f0*/  IMAD R19, R29, R2.reuse, RZ ;  /* 0x000000021d137224 */ /* 0x090fe400078e02ff */
[----:B------:R-:W-:-:S04]  /*2300*/  IMAD.WIDE.U32 R4, R28, R2, RZ ;  /* 0x000000021c047225 */ /* 0x000fc800078e00ff */
[----:B------:R-:W-:-:S04]  /*2310*/  IMAD R19, R3, R28, R19 ;  /* 0x0000001c03137224 */ /* 0x000fc800078e0213 */
[----:B------:R-:W-:-:S05]  /*2320*/  IMAD.IADD R2, R5, 0x1, R19 ;  /* 0x0000000105027824 */ /* 0x000fca00078e0213 */
[----:B------:R-:W-:-:S04]  /*2330*/  LOP3.LUT R0, R2, UR4, RZ, 0xfc, !PT ;  /* 0x0000000402007c12 */ /* 0x000fc8000f8efcff */
[----:B------:R-:W-:-:S13]  /*2340*/  ISETP.NE.U32.AND P0, PT, R0, RZ, PT ;  /* 0x000000ff0000720c */ /* 0x000fda0003f05070 */
[----:B------:R-:W-:Y:S05]  /*2350*/  @P0 BRA `(.L_x_104) ;  /* 0x0000000000500947 */ /* 0x000fea0003800000 */
[----:B--2---:R-:W0:Y:S01]  /*2360*/  LDCU UR5, c[0x0][0x398] ;  /* 0x00007300ff0577ac */ /* 0x004e220008000800 */
        /* <DEDUP_REMOVED lines=19> */
.L_x_104:
[----:B------:R-:W-:Y:S01]  /*24a0*/  IMAD.U32 R0, RZ, RZ, UR4 ;  /* 0x00000004ff007e24 */ /* 0x000fe2000f8e00ff */
[----:B------:R-:W-:-:S07]  /*24b0*/  MOV R14, 0x24d0 ;  /* 0x000024d0000e7802 */ /* 0x000fce0000000f00 */
[----:B--23--:R-:W-:Y:S05]  /*24c0*/  CALL.REL.NOINC `($__internal_1_$__cuda_sm20_rem_s64) ;  /* 0x0000000400b07944 */ /* 0x00cfea0003c00000 */
[----:B------:R-:W-:Y:S01]  /*24d0*/  MOV R2, R0 ;  /* 0x0000000000027202 */ /* 0x000fe20000000f00 */
[----:B------:R-:W-:-:S07]  /*24e0*/  IMAD.MOV.U32 R3, RZ, RZ, R19 ;  /* 0x000000ffff037224 */ /* 0x000fce00078e0013 */
.L_x_105:
[----:B---3--:R-:W-:Y:S05]  /*24f0*/  BSYNC.RECONVERGENT B1 ;  /* 0x0000000000017941 */ /* 0x008fea0003800200 */
.L_x_103:
        /* <DEDUP_REMOVED lines=33> */
.L_x_107:
[----:B------:R-:W-:Y:S01]  /*2710*/  MOV R2, R19 ;  /* 0x0000001300027202 */ /* 0x000fe20000000f00 */
[----:B------:R-:W-:Y:S01]  /*2720*/  IMAD.U32 R0, RZ, RZ, UR4 ;  /* 0x00000004ff007e24 */ /* 0x000fe2000f8e00ff */
[----:B------:R-:W-:-:S07]  /*2730*/  MOV R14, 0x2750 ;  /* 0x00002750000e7802 */ /* 0x000fce0000000f00 */
[----:B------:R-:W-:Y:S05]  /*2740*/  CALL.REL.NOINC `($__internal_1_$__cuda_sm20_rem_s64) ;  /* 0x0000000400107944 */ /* 0x000fea0003c00000 */
[----:B------:R-:W-:Y:S01]  /*2750*/  MOV R2, R0 ;  /* 0x0000000000027202 */ /* 0x000fe20000000f00 */
[----:B------:R-:W-:-:S07]  /*2760*/  IMAD.MOV.U32 R3, RZ, RZ, R19 ;  /* 0x000000ffff037224 */ /* 0x000fce00078e0013 */
.L_x_108:
[----:B------:R-:W-:Y:S05]  /*2770*/  BSYNC.RECONVERGENT B1 ;  /* 0x0000000000017941 */ /* 0x000fea0003800200 */
.L_x_106:
[----:B------:R-:W-:Y:S02]  /*2780*/  IADD3 R34, P0, P1, R34, 0x7, R2 ;  /* 0x0000000722227810 */ /* 0x000fe4000791e002 */
[----:B------:R-:W-:Y:S02]  /*2790*/  IADD3 R7, PT, PT, R7, 0x2, RZ ;  /* 0x0000000207077810 */ /* 0x000fe40007ffe0ff */
[----:B------:R-:W-:-:S09]  /*27a0*/  IADD3.X R33, PT, PT, R33, RZ, R3, P0, P1 ;  /* 0x000000ff21217210 */ /* 0x000fd200007e2403 */
.L_x_102:
[----:B------:R-:W-:-:S04]  /*27b0*/  LOP3.LUT R0, R16, 0x1, RZ, 0xc0, !PT ;  /* 0x0000000110007812 */ /* 0x000fc800078ec0ff */
[----:B------:R-:W-:-:S13]  /*27c0*/  ISETP.NE.U32.AND P0, PT, R0, 0x1, PT ;  /* 0x000000010000780c */ /* 0x000fda0003f05070 */
[----:B------:R-:W-:Y:S05]  /*27d0*/  @P0 BRA `(.L_x_88) ;  /* 0x0000000000a80947 */ /* 0x000fea0003800000 */
[----:B-----5:R-:W-:Y:S02]  /*27e0*/  IMAD R3, R10, R7, R13 ;  /* 0x000000070a037224 */ /* 0x020fe400078e020d */
[----:B------:R-:W-:Y:S02]  /*27f0*/  IMAD.IADD R7, R8, 0x1, R7 ;  /* 0x0000000108077824 */ /* 0x000fe400078e0207 */
[----:B------:R-:W-:-:S04]  /*2800*/  IMAD.WIDE R20, R3, 0x8, R20 ;  /* 0x0000000803147825 */ /* 0x000fc800078e0214 */
[----:B------:R-:W-:Y:S02]  /*2810*/  IMAD.WIDE R22, R7, 0x8, R22 ;  /* 0x0000000807167825 */ /* 0x000fe400078e0216 */
        /* <DEDUP_REMOVED lines=30> */
.L_x_110:
[----:B------:R-:W-:Y:S02]  /*2a00*/  MOV R0, UR4 ;  /* 0x0000000400007c02 */ /* 0x000fe40008000f00 */
[----:B------:R-:W-:-:S07]  /*2a10*/  MOV R14, 0x2a30 ;  /* 0x00002a30000e7802 */ /* 0x000fce0000000f00 */
[----:B--23--:R-:W-:Y:S05]  /*2a20*/  CALL.REL.NOINC `($__internal_1_$__cuda_sm20_rem_s64) ;  /* 0x0000000000587944 */ /* 0x00cfea0003c00000 */
[----:B------:R-:W-:Y:S01]  /*2a30*/  IMAD.MOV.U32 R2, RZ, RZ, R0 ;  /* 0x000000ffff027224 */ /* 0x000fe200078e0000 */
[----:B------:R-:W-:-:S07]  /*2a40*/  MOV R3, R19 ;  /* 0x0000001300037202 */ /* 0x000fce0000000f00 */
.L_x_111:
[----:B---3--:R-:W-:Y:S05]  /*2a50*/  BSYNC.RECONVERGENT B1 ;  /* 0x0000000000017941 */ /* 0x008fea0003800200 */
.L_x_109:
[----:B------:R-:W-:-:S04]  /*2a60*/  IADD3 R34, P0, P1, R34, 0x7, R2 ;  /* 0x0000000722227810 */ /* 0x000fc8000791e002 */
[----:B------:R-:W-:-:S09]  /*2a70*/  IADD3.X R33, PT, PT, R33, RZ, R3, P0, P1 ;  /* 0x000000ff21217210 */ /* 0x000fd200007e2403 */
.L_x_88:
[----:B------:R-:W0:Y:S02]  /*2a80*/  LDC.64 R4, c[0x0][0x390] ;  /* 0x0000e400ff047b82 */ /* 0x000e240000000a00 */
[----:B0-----:R-:W4:Y:S04]  /*2a90*/  LDG.E R0, desc[UR6][R4.64+0x4] ;  /* 0x0000040604007981 */ /* 0x001f28000c1e1900 */
[----:B------:R-:W3:Y:S01]  /*2aa0*/  LDG.E.64 R2, desc[UR6][R4.64+0x8] ;  /* 0x0000080604027981 */ /* 0x000ee2000c1e1b00 */
[----:B--2---:R-:W0:Y:S01]  /*2ab0*/  LDCU UR5, c[0x0][0x364] ;  /* 0x00006c80ff0577ac */ /* 0x004e220008000800 */
[----:B------:R-:W-:Y:S02]  /*2ac0*/  IMAD.MOV.U32 R35, RZ, RZ, R33 ;  /* 0x000000ffff237224 */ /* 0x000fe400078e0021 */
[----:B----4-:R-:W-:Y:S01]  /*2ad0*/  IMAD R7, R0, R11, R13 ;  /* 0x0000000b00077224 */ /* 0x010fe200078e020d */
[----:B0-----:R-:W-:-:S03]  /*2ae0*/  IADD3 R11, PT, PT, R11, UR5, RZ ;  /* 0x000000050b0b7c10 */ /* 0x001fc6000fffe0ff */
[----:B---3--:R-:W-:Y:S01]  /*2af0*/  IMAD.WIDE R2, R7, 0x8, R2 ;  /* 0x0000000807027825 */ /* 0x008fe200078e0202 */
[----:B------:R-:W-:-:S04]  /*2b00*/  ISETP.GE.AND P0, PT, R11, R18, PT ;  /* 0x000000120b00720c */ /* 0x000fc80003f06270 */
[----:B------:R0:W-:Y:S09]  /*2b10*/  STG.E.64 desc[UR6][R2.64], R34 ;  /* 0x0000002202007986 */ /* 0x0001f2000c101b06 */
[----:B------:R-:W-:Y:S05]  /*2b20*/  @!P0 BRA `(.L_x_112) ;  /* 0xffffffd400d88947 */ /* 0x000fea000383ffff */
.L_x_61:
[----:B--23--:R-:W-:Y:S05]  /*2b30*/  BSYNC.RECONVERGENT B0 ;  /* 0x0000000000007941 */ /* 0x00cfea0003800200 */
.L_x_60:
[----:B------:R-:W1:Y:S02]  /*2b40*/  LDCU UR5, c[0x0][0x360] ;  /* 0x00006c00ff0577ac */ /* 0x000e640008000800 */
[----:B-1----:R-:W-:-:S05]  /*2b50*/  VIADD R13, R13, UR5 ;  /* 0x000000050d0d7c36 */ /* 0x002fca0008000000 */
[----:B------:R-:W-:-:S13]  /*2b60*/  ISETP.GE.AND P0, PT, R13, R17, PT ;  /* 0x000000110d00720c */ /* 0x000fda0003f06270 */
[----:B------:R-:W-:Y:S05]  /*2b70*/  @!P0 BRA `(.L_x_113) ;  /* 0xffffffd400b48947 */ /* 0x000fea000383ffff */
[----:B------:R-:W-:Y:S05]  /*2b80*/  EXIT ;  /* 0x000000000000794d */ /* 0x000fea0003800000 */
        .weak           $__internal_1_$__cuda_sm20_rem_s64
        .type           $__internal_1_$__cuda_sm20_rem_s64,@function
        .size           $__internal_1_$__cuda_sm20_rem_s64,(.L_x_168 - $__internal_1_$__cuda_sm20_rem_s64)
$__internal_1_$__cuda_sm20_rem_s64:
[-C--:B------:R-:W-:Y:S02]  /*2b90*/  IADD3 R28, P1, PT, RZ, -R9.reuse, RZ ;  /* 0x80000009ff1c7210 */ /* 0x080fe40007f3e0ff */
[----:B------:R-:W-:Y:S02]  /*2ba0*/  ISETP.GE.AND P0, PT, R0, RZ, PT ;  /* 0x000000ff0000720c */ /* 0x000fe40003f06270 */
[-C--:B------:R-:W-:Y:S02]  /*2bb0*/  IADD3.X R19, PT, PT, RZ, ~R0.reuse, RZ, P1, !PT ;  /* 0x80000000ff137210 */ /* 0x080fe40000ffe4ff */
[----:B------:R-:W-:Y:S02]  /*2bc0*/  SEL R28, R28, R9, !P0 ;  /* 0x000000091c1c7207 */ /* 0x000fe40004000000 */
[----:B------:R-:W-:-:S04]  /*2bd0*/  SEL R29, R19, R0, !P0 ;  /* 0x00000000131d7207 */ /* 0x000fc80004000000 */
[----:B------:R-:W0:Y:S08]  /*2be0*/  I2F.U64.RP R35, R28 ;  /* 0x0000001c00237312 */ /* 0x000e300000309000 */
[----:B0-----:R-:W0:Y:S02]  /*2bf0*/  MUFU.RCP R32, R35 ;  /* 0x0000002300207308 */ /* 0x001e240000001000 */
[----:B0-----:R-:W-:-:S06]  /*2c00*/  VIADD R32, R32, 0x1ffffffe ;  /* 0x1ffffffe20207836 */ /* 0x001fcc0000000000 */
[----:B------:R-:W0:Y:S02]  /*2c10*/  F2I.U64.TRUNC R38, R32 ;  /* 0x0000002000267311 */ /* 0x000e24000020d800 */
[----:B0-----:R-:W-:-:S04]  /*2c20*/  IMAD.WIDE.U32 R30, R38, R28, RZ ;  /* 0x0000001c261e7225 */ /* 0x001fc800078e00ff */
[C---:B------:R-:W-:Y:S01]  /*2c30*/  IMAD R31, R38.reuse, R29, R31 ;  /* 0x0000001d261f7224 */ /* 0x040fe200078e021f */
[----:B------:R-:W-:Y:S01]  /*2c40*/  IADD3 R19, P0, PT, RZ, -R30, RZ ;  /* 0x8000001eff137210 */ /* 0x000fe20007f1e0ff */
[----:B------:R-:W-:Y:S02]  /*2c50*/  IMAD.MOV.U32 R41, RZ, RZ, R38 ;  /* 0x000000ffff297224 */ /* 0x000fe400078e0026 */
[----:B------:R-:W-:Y:S02]  /*2c60*/  IMAD R30, R39, R28, R31 ;  /* 0x0000001c271e7224 */ /* 0x000fe400078e021f */
[----:B------:R-:W-:-:S03]  /*2c70*/  IMAD.HI.U32 R40, R38, R19, RZ ;  /* 0x0000001326287227 */ /* 0x000fc600078e00ff */
[----:B------:R-:W-:-:S05]  /*2c80*/  IADD3.X R30, PT, PT, RZ, ~R30, RZ, P0, !PT ;  /* 0x8000001eff1e7210 */ /* 0x000fca00007fe4ff */
[----:B------:R-:W-:-:S04]  /*2c90*/  IMAD.WIDE.U32 R40, P0, R38, R30, R40 ;  /* 0x0000001e26287225 */ /* 0x000fc80007800028 */
[----:B------:R-:W-:-:S04]  /*2ca0*/  IMAD.HI.U32 R31, R39, R30, RZ ;  /* 0x0000001e271f7227 */ /* 0x000fc800078e00ff */
[----:B------:R-:W-:Y:S01]  /*2cb0*/  IMAD.HI.U32 R19, P1, R39, R19, R40 ;  /* 0x0000001327137227 */ /* 0x000fe20007820028 */
[----:B------:R-:W-:-:S03]  /*2cc0*/  IADD3.X R31, PT, PT, R31, R39, RZ, P0, !PT ;  /* 0x000000271f1f7210 */ /* 0x000fc600007fe4ff */
[----:B------:R-:W-:-:S05]  /*2cd0*/  IMAD R30, R39, R30, RZ ;  /* 0x0000001e271e7224 */ /* 0x000fca00078e02ff */
[----:B------:R-:W-:-:S04]  /*2ce0*/  IADD3 R39, P0, PT, R30, R19, RZ ;  /* 0x000000131e277210 */ /* 0x000fc80007f1e0ff */
[----:B------:R-:W-:Y:S01]  /*2cf0*/  IADD3.X R19, PT, PT, RZ, RZ, R31, P0, P1 ;  /* 0x000000ffff137210 */ /* 0x000fe200007e241f */
[----:B------:R-:W-:-:S04]  /*2d00*/  IMAD.WIDE.U32 R40, R39, R28, RZ ;  /* 0x0000001c27287225 */ /* 0x000fc800078e00ff */
[----:B------:R-:W-:Y:S01]  /*2d10*/  IMAD R30, R39, R29, R41 ;  /* 0x0000001d271e7224 */ /* 0x000fe200078e0229 */
[----:B------:R-:W-:-:S03]  /*2d20*/  IADD3 R32, P0, PT, RZ, -R40, RZ ;  /* 0x80000028ff207210 */ /* 0x000fc60007f1e0ff */
[----:B------:R-:W-:Y:S02]  /*2d30*/  IMAD R30, R19, R28, R30 ;  /* 0x0000001c131e7224 */ /* 0x000fe400078e021e */
[----:B------:R-:W-:-:S04]  /*2d40*/  IMAD.HI.U32 R38, R39, R32, RZ ;  /* 0x0000002027267227 */ /* 0x000fc800078e00ff */
[----:B------:R-:W-:-:S04]  /*2d50*/  IMAD.X R30, RZ, RZ, ~R30, P0 ;  /* 0x000000ffff1e7224 */ /* 0x000fc800000e0e1e */
[----:B------:R-:W-:-:S04]  /*2d60*/  IMAD.WIDE.U32 R38, P1, R39, R30, R38 ;  /* 0x0000001e27267225 */ /* 0x000fc80007820026 */
[----:B------:R-:W-:-:S04]  /*2d70*/  IMAD.HI.U32 R31, P0, R19, R32, R38 ;  /* 0x00000020131f7227 */ /* 0x000fc80007800026 */
[----:B------:R-:W-:Y:S02]  /*2d80*/  HFMA2 R39, -RZ, RZ, 0, 0 ;  /* 0x00000000ff277431 */ /* 0x000fe400000001ff */
[----:B------:R-:W-:-:S04]  /*2d90*/  IMAD.HI.U32 R32, R19, R30, RZ ;  /* 0x0000001e13207227 */ /* 0x000fc800078e00ff */
[----:B------:R-:W-:Y:S01]  /*2da0*/  IMAD R30, R19, R30, RZ ;  /* 0x0000001e131e7224 */ /* 0x000fe200078e02ff */
[----:B------:R-:W-:Y:S02]  /*2db0*/  IADD3.X R32, PT, PT, R32, R19, RZ, P1, !PT ;  /* 0x0000001320207210 */ /* 0x000fe40000ffe4ff */
[----:B------:R-:W-:Y:S02]  /*2dc0*/  ISETP.GE.AND P1, PT, R2, RZ, PT ;  /* 0x000000ff0200720c */ /* 0x000fe40003f26270 */
[-C--:B------:R-:W-:Y:S02]  /*2dd0*/  IADD3 R19, P3, PT, RZ, -R4.reuse, RZ ;  /* 0x80000004ff137210 */ /* 0x080fe40007f7e0ff */
[----:B------:R-:W-:Y:S02]  /*2de0*/  IADD3 R30, P2, PT, R30, R31, RZ ;  /* 0x0000001f1e1e7210 */ /* 0x000fe40007f5e0ff */
[----:B------:R-:W-:Y:S01]  /*2df0*/  SEL R19, R19, R4, !P1 ;  /* 0x0000000413137207 */ /* 0x000fe20004800000 */
[----:B------:R-:W-:Y:S01]  /*2e00*/  IMAD.X R31, RZ, RZ, ~R2, P3 ;  /* 0x000000ffff1f7224 */ /* 0x000fe200018e0e02 */
[----:B------:R-:W-:-:S03]  /*2e10*/  IADD3.X R32, PT, PT, RZ, RZ, R32, P2, P0 ;  /* 0x000000ffff207210 */ /* 0x000fc600017e0420 */
[----:B------:R-:W-:Y:S01]  /*2e20*/  IMAD.HI.U32 R38, R30, R19, RZ ;  /* 0x000000131e267227 */ /* 0x000fe200078e00ff */
[----:B------:R-:W-:-:S05]  /*2e30*/  SEL R31, R31, R2, !P1 ;  /* 0x000000021f1f7207 */ /* 0x000fca0004800000 */
[----:B------:R-:W-:-:S04]  /*2e40*/  IMAD.WIDE.U32 R38, R30, R31, R38 ;  /* 0x0000001f1e267225 */ /* 0x000fc800078e0026 */
[C---:B------:R-:W-:Y:S02]  /*2e50*/  IMAD R2, R32.reuse, R31, RZ ;  /* 0x0000001f20027224 */ /* 0x040fe400078e02ff */
[----:B------:R-:W-:-:S04]  /*2e60*/  IMAD.HI.U32 R35, P0, R32, R19, R38 ;  /* 0x0000001320237227 */ /* 0x000fc80007800026 */
[----:B------:R-:W-:Y:S01]  /*2e70*/  IMAD.HI.U32 R32, R32, R31, RZ ;  /* 0x0000001f20207227 */ /* 0x000fe200078e00ff */
[----:B------:R-:W-:-:S03]  /*2e80*/  IADD3 R35, P2, PT, R2, R35, RZ ;  /* 0x0000002302237210 */ /* 0x000fc60007f5e0ff */
[----:B------:R-:W-:Y:S02]  /*2e90*/  IMAD.X R2, RZ, RZ, R32, P0 ;  /* 0x000000ffff027224 */ /* 0x000fe400000e0620 */
[----:B------:R-:W-:-:S03]  /*2ea0*/  IMAD.WIDE.U32 R38, R35, R28, RZ ;  /* 0x0000001c23267225 */ /* 0x000fc600078e00ff */
[----:B------:R-:W-:Y:S01]  /*2eb0*/  IADD3.X R2, PT, PT, RZ, R2, RZ, P2, !PT ;  /* 0x00000002ff027210 */ /* 0x000fe200017fe4ff */
[----:B------:R-:W-:Y:S01]  /*2ec0*/  IMAD R35, R35, R29, R39 ;  /* 0x0000001d23237224 */ /* 0x000fe200078e0227 */
[----:B------:R-:W-:-:S03]  /*2ed0*/  IADD3 R19, P3, PT, -R38, R19, RZ ;  /* 0x0000001326137210 */ /* 0x000fc60007f7e1ff */
[-C--:B------:R-:W-:Y:S01]  /*2ee0*/  IMAD R2, R2, R28.reuse, R35 ;  /* 0x0000001c02027224 */ /* 0x080fe200078e0223 */
[----:B------:R-:W-:-:S03]  /*2ef0*/  ISETP.GE.U32.AND P0, PT, R19, R28, PT ;  /* 0x0000001c1300720c */ /* 0x000fc60003f06070 */
[----:B------:R-:W-:Y:S01]  /*2f00*/  IMAD.X R31, R31, 0x1, ~R2, P3 ;  /* 0x000000011f1f7824 */ /* 0x000fe200018e0e02 */
[----:B------:R-:W-:-:S04]  /*2f10*/  IADD3 R2, P2, PT, R19, -R28, RZ ;  /* 0x8000001c13027210 */ /* 0x000fc80007f5e0ff */
[----:B------:R-:W-:-:S04]  /*2f20*/  ISETP.GE.U32.AND.EX P0, PT, R31, R29, PT, P0 ;  /* 0x0000001d1f00720c */ /* 0x000fc80003f06100 */
[----:B------:R-:W-:Y:S02]  /*2f30*/  SEL R19, R2, R19, P0 ;  /* 0x0000001302137207 */ /* 0x000fe40000000000 */
[----:B------:R-:W-:-:S04]  /*2f40*/  IADD3.X R2, PT, PT, R31, ~R29, RZ, P2, !PT ;  /* 0x8000001d1f027210 */ /* 0x000fc800017fe4ff */
[----:B------:R-:W-:Y:S02]  /*2f50*/  SEL R31, R2, R31, P0 ;  /* 0x0000001f021f7207 */ /* 0x000fe40000000000 */
[CC--:B------:R-:W-:Y:S02]  /*2f60*/  ISETP.GE.U32.AND P0, PT, R19.reuse, R28.reuse, PT ;  /* 0x0000001c1300720c */ /* 0x0c0fe40003f06070 */
[----:B------:R-:W-:Y:S02]  /*2f70*/  IADD3 R2, P2, PT, R19, -R28, RZ ;  /* 0x8000001c13027210 */ /* 0x000fe40007f5e0ff */
[----:B------:R-:W-:-:S03]  /*2f80*/  ISETP.GE.U32.AND.EX P0, PT, R31, R29, PT, P0 ;  /* 0x0000001d1f00720c */ /* 0x000fc60003f06100 */
[----:B------:R-:W-:Y:S01]  /*2f90*/  IMAD.X R28, R31, 0x1, ~R29, P2 ;  /* 0x000000011f1c7824 */ /* 0x000fe200010e0e1d */
[----:B------:R-:W-:Y:S02]  /*2fa0*/  SEL R2, R2, R19, P0 ;  /* 0x0000001302027207 */ /* 0x000fe40000000000 */
[----:B------:R-:W-:Y:S02]  /*2fb0*/  MOV R29, 0x0 ;  /* 0x00000000001d7802 */ /* 0x000fe40000000f00 */
[----:B------:R-:W-:Y:S01]  /*2fc0*/  SEL R31, R28, R31, P0 ;  /* 0x0000001f1c1f7207 */ /* 0x000fe20000000000 */
[----:B------:R-:W-:Y:S01]  /*2fd0*/  IMAD.MOV.U32 R28, RZ, RZ, R14 ;  /* 0x000000ffff1c7224 */ /* 0x000fe200078e000e */
[----:B------:R-:W-:Y:S02]  /*2fe0*/  IADD3 R19, P2, PT, RZ, -R2, RZ ;  /* 0x80000002ff137210 */ /* 0x000fe40007f5e0ff */
[----:B------:R-:W-:Y:S02]  /*2ff0*/  ISETP.NE.U32.AND P0, PT, R9, RZ, PT ;  /* 0x000000ff0900720c */ /* 0x000fe40003f05070 */
[----:B------:R-:W-:-:S02]  /*3000*/  IADD3.X R4, PT, PT, RZ, ~R31, RZ, P2, !PT ;  /* 0x8000001fff047210 */ /* 0x000fc400017fe4ff */
[----:B------:R-:W-:Y:S02]  /*3010*/  ISETP.NE.AND.EX P0, PT, R0, RZ, PT, P0 ;  /* 0x000000ff0000720c */ /* 0x000fe40003f05300 */
[----:B------:R-:W-:Y:S02]  /*3020*/  SEL R19, R19, R2, !P1 ;  /* 0x0000000213137207 */ /* 0x000fe40004800000 */
[----:B------:R-:W-:Y:S02]  /*3030*/  SEL R4, R4, R31, !P1 ;  /* 0x0000001f04047207 */ /* 0x000fe40004800000 */
[----:B------:R-:W-:Y:S02]  /*3040*/  SEL R0, R19, 0xffffffff, P0 ;  /* 0xffffffff13007807 */ /* 0x000fe40000000000 */
[----:B------:R-:W-:Y:S01]  /*3050*/  SEL R19, R4, 0xffffffff, P0 ;  /* 0xffffffff04137807 */ /* 0x000fe20000000000 */
[----:B------:R-:W-:Y:S06]  /*3060*/  RET.REL.NODEC R28 `(_Z14d_multmat_pairP6MatrixS0_S0_i) ;  /* 0xffffffcc1ce47950 */ /* 0x000fec0003c3ffff */
.L_x_114:
        /* <DEDUP_REMOVED lines=9> */
.L_x_168:


//--------------------- .text._Z10d_printMatP6Matrix --------------------------
	.section	.text._Z10d_printMatP6Matrix,"ax",@progbits
	.align	128
        .global         _Z10d_printMatP6Matrix
        .type           _Z10d_printMatP6Matrix,@function
        .size           _Z10d_printMatP6Matrix,(.L_x_171 - _Z10d_printMatP6Matrix)
        .other          _Z10d_printMatP6Matrix,@"STO_CUDA_ENTRY STV_DEFAULT"
_Z10d_printMatP6Matrix:
.text._Z10d_printMatP6Matrix:
[----:B------:R-:W0:Y:S08]  /*0000*/  LDC R1, c[0x0][0x37c] ;  /* 0x0000df00ff017b82 */ /* 0x000e300000000800 */
[----:B------:R-:W1:Y:S01]  /*0010*/  LDC.64 R22, c[0x0][0x380] ;  /* 0x0000e000ff167b82 */ /* 0x000e620000000a00 */
[----:B------:R-:W1:Y:S01]  /*0020*/  LDCU.64 UR36, c[0x0][0x358] ;  /* 0x00006b00ff2477ac */ /* 0x000e620008000a00 */
[----:B0-----:R-:W-:Y:S01]  /*0030*/  VIADD R1, R1, 0xfffffff8 ;  /* 0xfffffff801017836 */ /* 0x001fe20000000000 */
[----:B------:R-:W0:Y:S01]  /*0040*/  LDCU UR4, c[0x0][0x2f8] ;  /* 0x00005f00ff0477ac */ /* 0x000e220008000800 */
[----:B------:R-:W-:Y:S01]  /*0050*/  MOV R0, 0x18 ;  /* 0x0000001800007802 */ /* 0x000fe20000000f00 */
[----:B------:R-:W2:Y:S01]  /*0060*/  LDCU UR5, c[0x0][0x2fc] ;  /* 0x00005f80ff0577ac */ /* 0x000ea20008000800 */
[----:B------:R-:W3:Y:S01]  /*0070*/  LDCU.64 UR6, c[0x4][URZ] ;  /* 0x01000000ff0677ac */ /* 0x000ee20008000a00 */
[----:B-1----:R-:W4:Y:S01]  /*0080*/  LDG.E.64 R22, desc[UR36][R22.64] ;  /* 0x0000002416167981 */ /* 0x002f22000c1e1b00 */
[----:B------:R1:W1:Y:S01]  /*0090*/  LDC.64 R2, c[0x4][R0] ;  /* 0x0100000000027b82 */ /* 0x0002620000000a00 */
[----:B0-----:R-:W-:-:S05]  /*00a0*/  IADD3 R19, P0, PT, R1, UR4, RZ ;  /* 0x0000000401137c10 */ /* 0x001fca000ff1e0ff */
[----:B--2---:R-:W-:Y:S02]  /*00b0*/  IMAD.X R18, RZ, RZ, UR5, P0 ;  /* 0x00000005ff127e24 */ /* 0x004fe400080e06ff */
[----:B---3--:R-:W-:Y:S02]  /*00c0*/  IMAD.U32 R4, RZ, RZ, UR6 ;  /* 0x00000006ff047e24 */ /* 0x008fe4000f8e00ff */
[----:B------:R-:W-:Y:S02]  /*00d0*/  IMAD.U32 R5, RZ, RZ, UR7 ;  /* 0x00000007ff057e24 */ /* 0x000fe4000f8e00ff */
[----:B------:R-:W-:Y:S02]  /*00e0*/  IMAD.MOV.U32 R6, RZ, RZ, R19 ;  /* 0x000000ffff067224 */ /* 0x000fe400078e0013 */
[----:B------:R-:W-:Y:S02]  /*00f0*/  IMAD.MOV.U32 R7, RZ, RZ, R18 ;  /* 0x000000ffff077224 */ /* 0x000fe400078e0012 */
[----:B----4-:R-:W-:-:S02]  /*0100*/  IMAD.MOV.U32 R8, RZ, RZ, R23 ;  /* 0x000000ffff087224 */ /* 0x010fc400078e0017 */
[----:B------:R-:W-:-:S05]  /*0110*/  IMAD.MOV.U32 R9, RZ, RZ, R22 ;  /* 0x000000ffff097224 */ /* 0x000fca00078e0016 */
[----:B-1----:R0:W-:Y:S02]  /*0120*/  STL.64 [R1], R8 ;  /* 0x0000000801007387 */ /* 0x0021e40000100a00 */
[----:B------:R-:W-:-:S07]  /*0130*/  LEPC R20, `(.L_x_115) ;  /* 0x000000001014794e */ /* 0x000fce0000000000 */
[----:B0-----:R-:W-:Y:S05]  /*0140*/  CALL.ABS.NOINC R2 ;  /* 0x0000000002007343 */ /* 0x001fea0003c00000 */
.L_x_115:
[----:B------:R-:W-:-:S13]  /*0150*/  ISETP.GE.AND P0, PT, R22, 0x1, PT ;  /* 0x000000011600780c */ /* 0x000fda0003f06270 */
[----:B------:R-:W-:Y:S05]  /*0160*/  @!P0 BRA `(.L_x_116) ;  /* 0x0000002800708947 */ /* 0x000fea0003800000 */
[----:B------:R-:W-:Y:S01]  /*0170*/  ISETP.GE.AND P0, PT, R23, 0x1, PT ;  /* 0x000000011700780c */ /* 0x000fe20003f06270 */
[----:B------:R-:W-:-:S12]  /*0180*/  BSSY.RECONVERGENT B8, `(.L_x_116) ;  /* 0x000029a000087945 */ /* 0x000fd80003800200 */
[----:B------:R-:W-:Y:S05]  /*0190*/  @!P0 BRA `(.L_x_117) ;  /* 0x00000024007c8947 */ /* 0x000fea0003800000 */
[----:B------:R-:W-:Y:S01]  /*01a0*/  BSSY.RECONVERGENT B7, `(.L_x_118) ;  /* 0x000025d000077945 */ /* 0x000fe20003800200 */
[----:B------:R-:W-:-:S07]  /*01b0*/  IMAD.MOV.U32 R26, RZ, RZ, RZ ;  /* 0x000000ffff1a7224 */ /* 0x000fce00078e00ff */
.L_x_155:
[----:B------:R-:W-:Y:S01]  /*01c0*/  ISETP.GE.U32.AND P0, PT, R23, 0x10, PT ;  /* 0x000000101700780c */ /* 0x000fe20003f06070 */
[----:B------:R-:W-:-:S12]  /*01d0*/  IMAD.MOV.U32 R17, RZ, RZ, RZ ;  /* 0x000000ffff117224 */ /* 0x000fd800078e00ff */
[----:B------:R-:W-:Y:S05]  /*01e0*/  @!P0 BRA `(.L_x_119) ;  /* 0x0000001000b08947 */ /* 0x000fea0003800000 */
[----:B------:R-:W-:Y:S01]  /*01f0*/  LOP3.LUT R16, R23, 0x7ffffff0, RZ, 0xc0, !PT ;  /* 0x7ffffff017107812 */ /* 0x000fe200078ec0ff */
[----:B------:R-:W-:Y:S01]  /*0200*/  BSSY.RECONVERGENT B6, `(.L_x_119) ;  /* 0x000012a000067945 */ /* 0x000fe20003800200 */
[----:B------:R-:W-:-:S03]  /*0210*/  CS2R R24, SRZ ;  /* 0x0000000000187805 */ /* 0x000fc6000001ff00 */
[----:B------:R-:W-:-:S07]  /*0220*/  IMAD.MOV R16, RZ, RZ, -R16 ;  /* 0x000000ffff107224 */ /* 0x000fce00078e0a10 */
.L_x_136:
[----:B------:R-:W0:Y:S01]  /*0230*/  LDC.64 R6, c[0x0][0x380] ;  /* 0x0000e000ff067b82 */ /* 0x000e220000000a00 */
[----:B------:R-:W-:Y:S01]  /*0240*/  MOV R2, 0x18 ;  /* 0x0000001800027802 */ /* 0x000fe20000000f00 */
[----:B------:R-:W1:Y:S01]  /*0250*/  LDCU.64 UR4, c[0x4][0x8] ;  /* 0x01000100ff0477ac */ /* 0x000e620008000a00 */
[----:B0-----:R-:W2:Y:S04]  /*0260*/  LDG.E R0, desc[UR36][R6.64+0x4] ;  /* 0x0000042406007981 */ /* 0x001ea8000c1e1900 */
[----:B------:R-:W3:Y:S01]  /*0270*/  LDG.E.64 R8, desc[UR36][R6.64+0x8] ;  /* 0x0000082406087981 */ /* 0x000ee2000c1e1b00 */
[----:B--2---:R-:W-:-:S04]  /*0280*/  IMAD R3, R0, R26, R25 ;  /* 0x0000001a00037224 */ /* 0x004fc800078e0219 */
[----:B---3--:R-:W-:-:S06]  /*0290*/  IMAD.WIDE R8, R3, 0x8, R8 ;  /* 0x0000000803087825 */ /* 0x008fcc00078e0208 */
[----:B------:R-:W2:Y:S01]  /*02a0*/  LD.E.64 R8, desc[UR36][R8.64] ;  /* 0x0000002408087980 */ /* 0x000ea2000c101b00 */
[----:B------:R-:W0:Y:S01]  /*02b0*/  LDC.64 R2, c[0x4][R2] ;  /* 0x0100000002027b82 */ /* 0x000e220000000a00 */
[----:B------:R-:W-:Y:S01]  /*02c0*/  VIADD R16, R16, 0x10 ;  /* 0x0000001010107836 */ /* 0x000fe20000000000 */
[----:B------:R-:W-:Y:S01]  /*02d0*/  LOP3.LUT R17, R23, 0x7ffffff0, RZ, 0xc0, !PT ;  /* 0x7ffffff017117812 */ /* 0x000fe200078ec0ff */
[----:B-1----:R-:W-:Y:S02]  /*02e0*/  IMAD.U32 R4, RZ, RZ, UR4 ;  /* 0x00000004ff047e24 */ /* 0x002fe4000f8e00ff */
[----:B------:R-:W-:Y:S01]  /*02f0*/  IMAD.U32 R5, RZ, RZ, UR5 ;  /* 0x00000005ff057e24 */ /* 0x000fe2000f8e00ff */
[----:B------:R-:W-:Y:S01]  /*0300*/  ISETP.NE.AND P0, PT, R16, RZ, PT ;  /* 0x000000ff1000720c */ /* 0x000fe20003f05270 */
[----:B------:R-:W-:Y:S02]  /*0310*/  IMAD.MOV.U32 R6, RZ, RZ, R19 ;  /* 0x000000ffff067224 */ /* 0x000fe400078e0013 */
[----:B------:R-:W-:Y:S01]  /*0320*/  IMAD.MOV.U32 R7, RZ, RZ, R18 ;  /* 0x000000ffff077224 */ /* 0x000fe200078e0012 */
[----:B------:R-:W-:Y:S01]  /*0330*/  P2R R27, PR, RZ, 0x1 ;  /* 0x00000001ff1b7803 */ /* 0x000fe20000000000 */
[----:B0-2---:R1:W-:Y:S08]  /*0340*/  STL.64 [R1], R8 ;  /* 0x0000000801007387 */ /* 0x0053f00000100a00 */
[----:B------:R-:W-:-:S07]  /*0350*/  LEPC R20, `(.L_x_120) ;  /* 0x000000001014794e */ /* 0x000fce0000000000 */
[----:B-1----:R-:W-:Y:S05]  /*0360*/  CALL.ABS.NOINC R2 ;  /* 0x0000000002007343 */ /* 0x002fea0003c00000 */
.L_x_120:
[----:B------:R-:W0:Y:S01]  /*0370*/  LDC.64 R4, c[0x0][0x380] ;  /* 0x0000e000ff047b82 */ /* 0x000e220000000a00 */
[----:B------:R-:W1:Y:S01]  /*0380*/  LDCU.64 UR4, c[0x4][0x8] ;  /* 0x01000100ff0477ac */ /* 0x000e620008000a00 */
[----:B0-----:R-:W2:Y:S04]  /*0390*/  LDG.E R7, desc[UR36][R4.64+0x4] ;  /* 0x0000042404077981 */ /* 0x001ea8000c1e1900 */
[----:B------:R-:W3:Y:S01]  /*03a0*/  LDG.E.64 R2, desc[UR36][R4.64+0x8] ;  /* 0x0000082404027981 */ /* 0x000ee2000c1e1b00 */
[----:B--2---:R-:W-:-:S05]  /*03b0*/  IMAD R7, R7, R26, RZ ;  /* 0x0000001a07077224 */ /* 0x004fca00078e02ff */
[----:B------:R-:W-:-:S04]  /*03c0*/  IADD3 R9, P0, PT, R7, R25, RZ ;  /* 0x0000001907097210 */ /* 0x000fc80007f1e0ff */
[----:B------:R-:W-:Y:S02]  /*03d0*/  LEA.HI.X.SX32 R7, R7, R24, 0x1, P0 ;  /* 0x0000001807077211 */ /* 0x000fe400000f0eff */
[----:B---3--:R-:W-:-:S04]  /*03e0*/  LEA R10, P0, R9, R2, 0x3 ;  /* 0x00000002090a7211 */ /* 0x008fc800078018ff */
[----:B------:R-:W-:-:S06]  /*03f0*/  LEA.HI.X R11, R9, R3, R7, 0x3, P0 ;  /* 0x00000003090b7211 */ /* 0x000fcc00000f1c07 */
[----:B------:R-:W2:Y:S01]  /*0400*/  LD.E.64 R10, desc[UR36][R10.64+0x8] ;  /* 0x000008240a0a7980 */ /* 0x000ea2000c101b00 */
[----:B------:R-:W-:Y:S01]  /*0410*/  MOV R2, 0x18 ;  /* 0x0000001800027802 */ /* 0x000fe20000000f00 */
[----:B-1----:R-:W-:Y:S02]  /*0420*/  IMAD.U32 R4, RZ, RZ, UR4 ;  /* 0x00000004ff047e24 */ /* 0x002fe4000f8e00ff */
[----:B------:R-:W-:Y:S01]  /*0430*/  IMAD.U32 R5, RZ, RZ, UR5 ;  /* 0x00000005ff057e24 */ /* 0x000fe2000f8e00ff */
[----:B------:R0:W1:Y:S01]  /*0440*/  LDC.64 R8, c[0x4][R2] ;  /* 0x0100000002087b82 */ /* 0x0000620000000a00 */
[----:B------:R-:W-:Y:S02]  /*0450*/  IMAD.MOV.U32 R6, RZ, RZ, R19 ;  /* 0x000000ffff067224 */ /* 0x000fe400078e0013 */
[----:B------:R-:W-:Y:S01]  /*0460*/  IMAD.MOV.U32 R7, RZ, RZ, R18 ;  /* 0x000000ffff077224 */ /* 0x000fe200078e0012 */
[----:B-12---:R0:W-:Y:S06]  /*0470*/  STL.64 [R1], R10 ;  /* 0x0000000a01007387 */ /* 0x0061ec0000100a00 */
[----:B------:R-:W-:-:S07]  /*0480*/  LEPC R20, `(.L_x_121) ;  /* 0x000000001014794e */ /* 0x000fce0000000000 */
[----:B0-----:R-:W-:Y:S05]  /*0490*/  CALL.ABS.NOINC R8 ;  /* 0x0000000008007343 */ /* 0x001fea0003c00000 */
.L_x_121:
        /* <DEDUP_REMOVED lines=10> */
[----:B------:R0:W3:Y:S01]  /*0540*/  LDC.64 R8, c[0x4][R2] ;  /* 0x0100000002087b82 */ /* 0x0000e20000000a00 */
[----:B-1----:R-:W-:Y:S02]  /*0550*/  IMAD.U32 R4, RZ, RZ, UR4 ;  /* 0x00000004ff047e24 */ /* 0x002fe4000f8e00ff */
[----:B------:R-:W-:Y:S02]  /*0560*/  IMAD.U32 R5, RZ, RZ, UR5 ;  /* 0x00000005ff057e24 */ /* 0x000fe4000f8e00ff */
[----:B------:R-:W-:Y:S02]  /*0570*/  IMAD.MOV.U32 R6, RZ, RZ, R19 ;  /* 0x000000ffff067224 */ /* 0x000fe400078e0013 */
[----:B------:R-:W-:Y:S01]  /*0580*/  IMAD.MOV.U32 R7, RZ, RZ, R18 ;  /* 0x000000ffff077224 */ /* 0x000fe200078e0012 */
[----:B--23--:R0:W-:Y:S06]  /*0590*/  STL.64 [R1], R10 ;  /* 0x0000000a01007387 */ /* 0x00c1ec0000100a00 */
[----:B------:R-:W-:-:S07]  /*05a0*/  LEPC R20, `(.L_x_122) ;  /* 0x000000001014794e */ /* 0x000fce0000000000 */
[----:B0-----:R-:W-:Y:S05]  /*05b0*/  CALL.ABS.NOINC R8 ;  /* 0x0000000008007343 */ /* 0x001fea0003c00000 */
.L_x_122:
        /* <DEDUP_REMOVED lines=18> */
.L_x_123:
        /* <DEDUP_REMOVED lines=18> */
.L_x_124:
        /* <DEDUP_REMOVED lines=18> */
.L_x_125:
        /* <DEDUP_REMOVED lines=18> */
.L_x_126:
        /* <DEDUP_REMOVED lines=18> */
.L_x_127:
        /* <DEDUP_REMOVED lines=18> */
.L_x_128:
        /* <DEDUP_REMOVED lines=18> */
.L_x_129:
        /* <DEDUP_REMOVED lines=18> */
.L_x_130:
        /* <DEDUP_REMOVED lines=18> */
.L_x_131:
        /* <DEDUP_REMOVED lines=18> */
.L_x_132:
        /* <DEDUP_REMOVED lines=18> */
.L_x_133:
        /* <DEDUP_REMOVED lines=18> */
.L_x_134:
        /* <DEDUP_REMOVED lines=10> */
[----:B------:R-:W0:Y:S01]  /*13e0*/  LDC.64 R2, c[0x4][R2] ;  /* 0x0100000002027b82 */ /* 0x000e220000000a00 */
[----:B-1----:R-:W-:Y:S02]  /*13f0*/  IMAD.U32 R4, RZ, RZ, UR4 ;  /* 0x00000004ff047e24 */ /* 0x002fe4000f8e00ff */
[----:B------:R-:W-:Y:S02]  /*1400*/  IMAD.U32 R5, RZ, RZ, UR5 ;  /* 0x00000005ff057e24 */ /* 0x000fe4000f8e00ff */
[----:B------:R-:W-:Y:S02]  /*1410*/  IMAD.MOV.U32 R6, RZ, RZ, R19 ;  /* 0x000000ffff067224 */ /* 0x000fe400078e0013 */
[----:B------:R-:W-:Y:S01]  /*1420*/  IMAD.MOV.U32 R7, RZ, RZ, R18 ;  /* 0x000000ffff077224 */ /* 0x000fe200078e0012 */
[----:B0-2---:R1:W-:Y:S06]  /*1430*/  STL.64 [R1], R8 ;  /* 0x0000000801007387 */ /* 0x0053ec0000100a00 */
[----:B------:R-:W-:-:S07]  /*1440*/  LEPC R20, `(.L_x_135) ;  /* 0x000000001014794e */ /* 0x000fce0000000000 */
[----:B-1----:R-:W-:Y:S05]  /*1450*/  CALL.ABS.NOINC R2 ;  /* 0x0000000002007343 */ /* 0x002fea0003c00000 */
.L_x_135:
[----:B------:R-:W-:Y:S02]  /*1460*/  ISETP.NE.AND P6, PT, R27, RZ, PT ;  /* 0x000000ff1b00720c */ /* 0x000fe40003fc5270 */
[----:B------:R-:W-:-:S05]  /*1470*/  IADD3 R25, P0, PT, R25, 0x10, RZ ;  /* 0x0000001019197810 */ /* 0x000fca0007f1e0ff */
[----:B------:R-:W-:-:S06]  /*1480*/  IMAD.X R24, RZ, RZ, R24, P0 ;  /* 0x000000ffff187224 */ /* 0x000fcc00000e0618 */
[----:B------:R-:W-:Y:S05]  /*1490*/  @P6 BRA `(.L_x_136) ;  /* 0xffffffec00646947 */ /* 0x000fea000383ffff */
[----:B------:R-:W-:Y:S05]  /*14a0*/  BSYNC.RECONVERGENT B6 ;  /* 0x0000000000067941 */ /* 0x000fea0003800200 */
.L_x_119:
[----:B------:R-:W-:-:S04]  /*14b0*/  LOP3.LUT R0, R23, 0xf, RZ, 0xc0, !PT ;  /* 0x0000000f17007812 */ /* 0x000fc800078ec0ff */
[----:B------:R-:W-:-:S13]  /*14c0*/  ISETP.NE.AND P0, PT, R0, RZ, PT ;  /* 0x000000ff0000720c */ /* 0x000fda0003f05270 */
[----:B------:R-:W-:Y:S05]  /*14d0*/  @!P0 BRA `(.L_x_137) ;  /* 0x0000001000788947 */ /* 0x000fea0003800000 */
[----:B------:R-:W-:-:S05]  /*14e0*/  VIADD R0, R0, 0xffffffff ;  /* 0xffffffff00007836 */ /* 0x000fca0000000000 */
[----:B------:R-:W-:-:S13]  /*14f0*/  ISETP.GE.U32.AND P0, PT, R0, 0x7, PT ;  /* 0x000000070000780c */ /* 0x000fda0003f06070 */
[----:B------:R-:W-:Y:S05]  /*1500*/  @!P0 BRA `(.L_x_138) ;  /* 0x00000008003c8947 */ /* 0x000fea0003800000 */
        /* <DEDUP_REMOVED lines=16> */
.L_x_139:
[----:B------:R-:W0:Y:S01]  /*1610*/  LDC.64 R6, c[0x0][0x380] ;  /* 0x0000e000ff067b82 */ /* 0x000e220000000a00 */
[----:B------:R-:W1:Y:S01]  /*1620*/  LDCU.64 UR4, c[0x4][0x8] ;  /* 0x01000100ff0477ac */ /* 0x000e620008000a00 */
[----:B0-----:R-:W2:Y:S04]  /*1630*/  LDG.E R3, desc[UR36][R6.64+0x4] ;  /* 0x0000042406037981 */ /* 0x001ea8000c1e1900 */
[----:B------:R-:W3:Y:S01]  /*1640*/  LDG.E.64 R4, desc[UR36][R6.64+0x8] ;  /* 0x0000082406047981 */ /* 0x000ee2000c1e1b00 */
[----:B--2---:R-:W-:-:S05]  /*1650*/  IMAD R0, R3, R26, RZ ;  /* 0x0000001a03007224 */ /* 0x004fca00078e02ff */
[----:B------:R-:W-:-:S04]  /*1660*/  IADD3 R3, P0, PT, R17, R0, RZ ;  /* 0x0000000011037210 */ /* 0x000fc80007f1e0ff */
[----:B------:R-:W-:Y:S02]  /*1670*/  LEA.HI.X.SX32 R0, R0, RZ, 0x1, P0 ;  /* 0x000000ff00007211 */ /* 0x000fe400000f0eff */
        /* <DEDUP_REMOVED lines=11> */
.L_x_140:
        /* <DEDUP_REMOVED lines=18> */
.L_x_141:
        /* <DEDUP_REMOVED lines=18> */
.L_x_142:
        /* <DEDUP_REMOVED lines=18> */
.L_x_143:
        /* <DEDUP_REMOVED lines=18> */
.L_x_144:
        /* <DEDUP_REMOVED lines=18> */
.L_x_145:
        /* <DEDUP_REMOVED lines=18> */
.L_x_146:
[----:B------:R-:W-:-:S07]  /*1df0*/  VIADD R17, R17, 0x8 ;  /* 0x0000000811117836 */ /* 0x000fce0000000000 */
.L_x_138:
        /* <DEDUP_REMOVED lines=22> */
.L_x_148:
        /* <DEDUP_REMOVED lines=18> */
.L_x_149:
        /* <DEDUP_REMOVED lines=18> */
.L_x_150:
        /* <DEDUP_REMOVED lines=18> */
.L_x_151:
[----:B------:R-:W-:-:S07]  /*22c0*/  VIADD R17, R17, 0x4 ;  /* 0x0000000411117836 */ /* 0x000fce0000000000 */
.L_x_147:
[----:B------:R-:W-:-:S04]  /*22d0*/  LOP3.LUT R24, R23, 0x3, RZ, 0xc0, !PT ;  /* 0x0000000317187812 */ /* 0x000fc800078ec0ff */
[----:B------:R-:W-:-:S13]  /*22e0*/  ISETP.NE.AND P0, PT, R24, RZ, PT ;  /* 0x000000ff1800720c */ /* 0x000fda0003f05270 */
        /* <DEDUP_REMOVED lines=10> */
[----:B------:R-:W-:Y:S01]  /*2390*/  ISETP.NE.AND P0, PT, R24, 0x1, PT ;  /* 0x000000011800780c */ /* 0x000fe20003f05270 */
[----:B-1----:R-:W-:Y:S02]  /*23a0*/  IMAD.U32 R4, RZ, RZ, UR4 ;  /* 0x00000004ff047e24 */ /* 0x002fe4000f8e00ff */
[----:B------:R-:W-:Y:S01]  /*23b0*/  IMAD.U32 R5, RZ, RZ, UR5 ;  /* 0x00000005ff057e24 */ /* 0x000fe2000f8e00ff */
[----:B------:R-:W-:Y:S01]  /*23c0*/  P2R R0, PR, RZ, 0x1 ;  /* 0x00000001ff007803 */ /* 0x000fe20000000000 */
[----:B------:R-:W-:Y:S02]  /*23d0*/  IMAD.MOV.U32 R6, RZ, RZ, R19 ;  /* 0x000000ffff067224 */ /* 0x000fe400078e0013 */
[----:B------:R-:W-:Y:S01]  /*23e0*/  IMAD.MOV.U32 R7, RZ, RZ, R18 ;  /* 0x000000ffff077224 */ /* 0x000fe200078e0012 */
[----:B--23--:R0:W-:Y:S06]  /*23f0*/  STL.64 [R1], R8 ;  /* 0x0000000801007387 */ /* 0x00c1ec0000100a00 */
[----:B------:R-:W-:-:S07]  /*2400*/  LEPC R20, `(.L_x_152) ;  /* 0x000000001014794e */ /* 0x000fce0000000000 */
[----:B0-----:R-:W-:Y:S05]  /*2410*/  CALL.ABS.NOINC R2 ;  /* 0x0000000002007343 */ /* 0x001fea0003c00000 */
.L_x_152:
[----:B------:R-:W-:-:S13]  /*2420*/  ISETP.NE.AND P6, PT, R24, 0x1, PT ;  /* 0x000000011800780c */ /* 0x000fda0003fc5270 */
[----:B------:R-:W-:Y:S05]  /*2430*/  @!P6 BRA `(.L_x_137) ;  /* 0x0000000000a0e947 */ /* 0x000fea0003800000 */
        /* <DEDUP_REMOVED lines=20> */
.L_x_153:
        /* <DEDUP_REMOVED lines=20> */
.L_x_137:
[----:B------:R-:W-:Y:S01]  /*26c0*/  MOV R0, 0x18 ;  /* 0x0000001800007802 */ /* 0x000fe20000000f00 */
[----:B------:R-:W0:Y:S01]  /*26d0*/  LDCU.64 UR4, c[0x4][0x10] ;  /* 0x01000200ff0477ac */ /* 0x000e220008000a00 */
[----:B------:R-:W-:Y:S02]  /*26e0*/  CS2R R6, SRZ ;  /* 0x0000000000067805 */ /* 0x000fe4000001ff00 */
[----:B------:R1:W2:Y:S01]  /*26f0*/  LDC.64 R2, c[0x4][R0] ;  /* 0x0100000000027b82 */ /* 0x0002a20000000a00 */
[----:B0-----:R-:W-:Y:S02]  /*2700*/  IMAD.U32 R4, RZ, RZ, UR4 ;  /* 0x00000004ff047e24 */ /* 0x001fe4000f8e00ff */
[----:B-1----:R-:W-:-:S07]  /*2710*/  IMAD.U32 R5, RZ, RZ, UR5 ;  /* 0x00000005ff057e24 */ /* 0x002fce000f8e00ff */
[----:B------:R-:W-:-:S07]  /*2720*/  LEPC R20, `(.L_x_154) ;  /* 0x000000001014794e */ /* 0x000fce0000000000 */
[----:B--2---:R-:W-:Y:S05]  /*2730*/  CALL.ABS.NOINC R2 ;  /* 0x0000000002007343 */ /* 0x004fea0003c00000 */
.L_x_154:
[----:B------:R-:W-:-:S05]  /*2740*/  VIADD R26, R26, 0x1 ;  /* 0x000000011a1a7836 */ /* 0x000fca0000000000 */
[----:B------:R-:W-:-:S13]  /*2750*/  ISETP.NE.AND P0, PT, R26, R22, PT ;  /* 0x000000161a00720c */ /* 0x000fda0003f05270 */
[----:B------:R-:W-:Y:S05]  /*2760*/  @P0 BRA `(.L_x_155) ;  /* 0xffffffd800940947 */ /* 0x000fea000383ffff */
[----:B------:R-:W-:Y:S05]  /*2770*/  BSYNC.RECONVERGENT B7 ;  /* 0x0000000000077941 */ /* 0x000fea0003800200 */
.L_x_118:
[----:B------:R-:W-:Y:S05]  /*2780*/  BRA `(.L_x_156) ;  /* 0x0000000000e47947 */ /* 0x000fea0003800000 */
.L_x_117:
[C---:B------:R-:W-:Y:S02]  /*2790*/  ISETP.GE.U32.AND P0, PT, R22.reuse, 0x4, PT ;  /* 0x000000041600780c */ /* 0x040fe40003f06070 */
[----:B------:R-:W-:-:S11]  /*27a0*/  LOP3.LUT R16, R22, 0x3, RZ, 0xc0, !PT ;  /* 0x0000000316107812 */ /* 0x000fd600078ec0ff */
[----:B------:R-:W-:Y:S05]  /*27b0*/  @!P0 BRA `(.L_x_157) ;  /* 0x0000000000988947 */ /* 0x000fea0003800000 */
[----:B------:R-:W-:Y:S01]  /*27c0*/  BSSY.RECONVERGENT B6, `(.L_x_157) ;  /* 0x0000025000067945 */ /* 0x000fe20003800200 */
[----:B------:R-:W-:Y:S01]  /*27d0*/  LOP3.LUT R22, R22, 0x7ffffffc, RZ, 0xc0, !PT ;  /* 0x7ffffffc16167812 */ /* 0x000fe200078ec0ff */
[----:B------:R-:W-:-:S07]  /*27e0*/  IMAD.MOV.U32 R17, RZ, RZ, RZ ;  /* 0x000000ffff117224 */ /* 0x000fce00078e00ff */
.L_x_162:
[----:B------:R-:W-:Y:S01]  /*27f0*/  MOV R2, 0x18 ;  /* 0x0000001800027802 */ /* 0x000fe20000000f00 */
[----:B------:R-:W0:Y:S01]  /*2800*/  LDCU.64 UR4, c[0x4][0x10] ;  /* 0x01000200ff0477ac */ /* 0x000e220008000a00 */
[----:B------:R-:W-:Y:S01]  /*2810*/  VIADD R17, R17, 0x4 ;  /* 0x0000000411117836 */ /* 0x000fe20000000000 */
[----:B------:R-:W-:Y:S01]  /*2820*/  CS2R R6, SRZ ;  /* 0x0000000000067805 */ /* 0x000fe2000001ff00 */
[----:B------:R1:W2:Y:S03]  /*2830*/  LDC.64 R8, c[0x4][R2] ;  /* 0x0100000002087b82 */ /* 0x0002a60000000a00 */
[----:B------:R-:W-:-:S04]  /*2840*/  ISETP.NE.AND P0, PT, R17, R22, PT ;  /* 0x000000161100720c */ /* 0x000fc80003f05270 */
[----:B------:R-:W-:Y:S01]  /*2850*/  P2R R18, PR, RZ, 0x1 ;  /* 0x00000001ff127803 */ /* 0x000fe20000000000 */
[----:B0-----:R-:W-:Y:S02]  /*2860*/  IMAD.U32 R4, RZ, RZ, UR4 ;  /* 0x00000004ff047e24 */ /* 0x001fe4000f8e00ff */
[----:B-1----:R-:W-:-:S07]  /*2870*/  IMAD.U32 R5, RZ, RZ, UR5 ;  /* 0x00000005ff057e24 */ /* 0x002fce000f8e00ff */
[----:B------:R-:W-:-:S07]  /*2880*/  LEPC R20, `(.L_x_158) ;  /* 0x000000001014794e */ /* 0x000fce0000000000 */
[----:B--2---:R-:W-:Y:S05]  /*2890*/  CALL.ABS.NOINC R8 ;  /* 0x0000000008007343 */ /* 0x004fea0003c00000 */
.L_x_158:
[----:B------:R0:W1:Y:S01]  /*28a0*/  LDC.64 R8, c[0x4][R2] ;  /* 0x0100000002087b82 */ /* 0x0000620000000a00 */
[----:B------:R-:W2:Y:S01]  /*28b0*/  LDCU.64 UR4, c[0x4][0x10] ;  /* 0x01000200ff0477ac */ /* 0x000ea20008000a00 */
[----:B------:R-:W-:Y:S01]  /*28c0*/  CS2R R6, SRZ ;  /* 0x0000000000067805 */ /* 0x000fe2000001ff00 */
[----:B--2---:R-:W-:Y:S02]  /*28d0*/  IMAD.U32 R4, RZ, RZ, UR4 ;  /* 0x00000004ff047e24 */ /* 0x004fe4000f8e00ff */
[----:B0-----:R-:W-:-:S07]  /*28e0*/  IMAD.U32 R5, RZ, RZ, UR5 ;  /* 0x00000005ff057e24 */ /* 0x001fce000f8e00ff */
[----:B------:R-:W-:-:S07]  /*28f0*/  LEPC R20, `(.L_x_159) ;  /* 0x000000001014794e */ /* 0x000fce0000000000 */
[----:B-1----:R-:W-:Y:S05]  /*2900*/  CALL.ABS.NOINC R8 ;  /* 0x0000000008007343 */ /* 0x002fea0003c00000 */
.L_x_159:
[----:B------:R0:W1:Y:S01]  /*2910*/  LDC.64 R8, c[0x4][R2] ;  /* 0x0100000002087b82 */ /* 0x0000620000000a00 */
[----:B------:R-:W2:Y:S01]  /*2920*/  LDCU.64 UR4, c[0x4][0x10] ;  /* 0x01000200ff0477ac */ /* 0x000ea20008000a00 */
[----:B------:R-:W-:Y:S01]  /*2930*/  CS2R R6, SRZ ;  /* 0x0000000000067805 */ /* 0x000fe2000001ff00 */
[----:B--2---:R-:W-:Y:S02]  /*2940*/  IMAD.U32 R4, RZ, RZ, UR4 ;  /* 0x00000004ff047e24 */ /* 0x004fe4000f8e00ff */
[----:B0-----:R-:W-:-:S07]  /*2950*/  IMAD.U32 R5, RZ, RZ, UR5 ;  /* 0x00000005ff057e24 */ /* 0x001fce000f8e00ff */
[----:B------:R-:W-:-:S07]  /*2960*/  LEPC R20, `(.L_x_160) ;  /* 0x000000001014794e */ /* 0x000fce0000000000 */
[----:B-1----:R-:W-:Y:S05]  /*2970*/  CALL.ABS.NOINC R8 ;  /* 0x0000000008007343 */ /* 0x002fea0003c00000 */
.L_x_160:
[----:B------:R-:W0:Y:S01]  /*2980*/  LDC.64 R2, c[0x4][R2] ;  /* 0x0100000002027b82 */ /* 0x000e220000000a00 */
[----:B------:R-:W1:Y:S01]  /*2990*/  LDCU.64 UR4, c[0x4][0x10] ;  /* 0x01000200ff0477ac */ /* 0x000e620008000a00 */
[----:B------:R-:W-:Y:S01]  /*29a0*/  CS2R R6, SRZ ;  /* 0x0000000000067805 */ /* 0x000fe2000001ff00 */
[----:B-1----:R-:W-:Y:S02]  /*29b0*/  IMAD.U32 R4, RZ, RZ, UR4 ;  /* 0x00000004ff047e24 */ /* 0x002fe4000f8e00ff */
[----:B------:R-:W-:-:S07]  /*29c0*/  IMAD.U32 R5, RZ, RZ, UR5 ;  /* 0x00000005ff057e24 */ /* 0x000fce000f8e00ff */
[----:B------:R-:W-:-:S07]  /*29d0*/  LEPC R20, `(.L_x_161) ;  /* 0x000000001014794e */ /* 0x000fce0000000000 */
[----:B0-----:R-:W-:Y:S05]  /*29e0*/  CALL.ABS.NOINC R2 ;  /* 0x0000000002007343 */ /* 0x001fea0003c00000 */
.L_x_161:
[----:B------:R-:W-:-:S13]  /*29f0*/  ISETP.NE.AND P6, PT, R18, RZ, PT ;  /* 0x000000ff1200720c */ /* 0x000fda0003fc5270 */
[----:B------:R-:W-:Y:S05]  /*2a00*/  @P6 BRA `(.L_x_162) ;  /* 0xfffffffc00786947 */ /* 0x000fea000383ffff */
[----:B------:R-:W-:Y:S05]  /*2a10*/  BSYNC.RECONVERGENT B6 ;  /* 0x0000000000067941 */ /* 0x000fea0003800200 */
.L_x_157:
[----:B------:R-:W-:-:S13]  /*2a20*/  ISETP.NE.AND P0, PT, R16, RZ, PT ;  /* 0x000000ff1000720c */ /* 0x000fda0003f05270 */
[----:B------:R-:W-:Y:S05]  /*2a30*/  @!P0 BRA `(.L_x_156) ;  /* 0x0000000000388947 */ /* 0x000fea0003800000 */
[----:B------:R-:W-:-:S07]  /*2a40*/  IMAD.MOV.U32 R17, RZ, RZ, RZ ;  /* 0x000000ffff117224 */ /* 0x000fce00078e00ff */
.L_x_164:
[----:B------:R-:W0:Y:S01]  /*2a50*/  LDCU.64 UR4, c[0x4][0x10] ;  /* 0x01000200ff0477ac */ /* 0x000e220008000a00 */
[----:B------:R-:W-:Y:S01]  /*2a60*/  VIADD R17, R17, 0x1 ;  /* 0x0000000111117836 */ /* 0x000fe20000000000 */
[----:B------:R-:W-:Y:S02]  /*2a70*/  MOV R0, 0x18 ;  /* 0x0000001800007802 */ /* 0x000fe40000000f00 */
[----:B------:R-:W-:Y:S02]  /*2a80*/  CS2R R6, SRZ ;  /* 0x0000000000067805 */ /* 0x000fe4000001ff00 */
[----:B------:R-:W-:Y:S01]  /*2a90*/  ISETP.NE.AND P0, PT, R17, R16, PT ;  /* 0x000000101100720c */ /* 0x000fe20003f05270 */
[----:B------:R1:W2:Y:S03]  /*2aa0*/  LDC.64 R2, c[0x4][R0] ;  /* 0x0100000000027b82 */ /* 0x0002a60000000a00 */
[----:B-1----:R-:W-:Y:S01]  /*2ab0*/  P2R R0, PR, RZ, 0x1 ;  /* 0x00000001ff007803 */ /* 0x002fe20000000000 */
[----:B0-----:R-:W-:-:S02]  /*2ac0*/  IMAD.U32 R4, RZ, RZ, UR4 ;  /* 0x00000004ff047e24 */ /* 0x001fc4000f8e00ff */
[----:B------:R-:W-:-:S07]  /*2ad0*/  IMAD.U32 R5, RZ, RZ, UR5 ;  /* 0x00000005ff057e24 */ /* 0x000fce000f8e00ff */
[----:B------:R-:W-:-:S07]  /*2ae0*/  LEPC R20, `(.L_x_163) ;  /* 0x000000001014794e */ /* 0x000fce0000000000 */
[----:B--2---:R-:W-:Y:S05]  /*2af0*/  CALL.ABS.NOINC R2 ;  /* 0x0000000002007343 */ /* 0x004fea0003c00000 */
.L_x_163:
[----:B------:R-:W-:-:S13]  /*2b00*/  ISETP.NE.AND P6, PT, R17, R16, PT ;  /* 0x000000101100720c */ /* 0x000fda0003fc5270 */
[----:B------:R-:W-:Y:S05]  /*2b10*/  @P6 BRA `(.L_x_164) ;  /* 0xfffffffc00cc6947 */ /* 0x000fea000383ffff */
.L_x_156:
[----:B------:R-:W-:Y:S05]  /*2b20*/  BSYNC.RECONVERGENT B8 ;  /* 0x0000000000087941 */ /* 0x000fea0003800200 */
.L_x_116:
        /* <DEDUP_REMOVED lines=8> */
.L_x_165:
[----:B------:R-:W-:Y:S05]  /*2bb0*/  EXIT ;  /* 0x000000000000794d */ /* 0x000fea0003800000 */
.L_x_166:
        /* <DEDUP_REMOVED lines=12> */
.L_x_171:


//--------------------- .nv.global.init           --------------------------
	.section	.nv.global.init,"aw",@progbits
.nv.global.init:
	.type		$str$3,@object
	.size		$str$3,($str$2 - $str$3)
$str$3:
        /*0000*/ 	.byte	0x0a, 0x00
	.type		$str$2,@object
	.size		$str$2,($str$1 - $str$2)
$str$2:
        /*0002*/ 	.byte	0x25, 0x6c, 0x64, 0x20, 0x00
	.type		$str$1,@object
	.size		$str$1,(.L_0 - $str$1)
$str$1:
        /*0007*/ 	.byte	0x44, 0x69, 0x6d, 0x20, 0x78, 0x20, 0x25, 0x64, 0x2c, 0x20, 0x44, 0x69, 0x6d, 0x20, 0x79, 0x20
        /*0017*/ 	.byte	0x25, 0x64, 0x0a, 0x00
.L_0:


//--------------------- .nv.shared.reserved.0     --------------------------
	.section	.nv.shared.reserved.0,"aw",@nobits
	.weak		__nv_reservedSMEM_offset_0_alias
	.size		__nv_reservedSMEM_offset_0_alias, 0, 64
	.other		__nv_reservedSMEM_offset_0_alias,@"STO_CUDA_RESERVED_SHARED STV_DEFAULT"
__nv_reservedSMEM_offset_0_alias:
	.zero		0
	.zero		64


//--------------------- .nv.constant0._Z15d_multmat_chainPP6MatrixS1_ii --------------------------
	.section	.nv.constant0._Z15d_multmat_chainPP6MatrixS1_ii,"a",@progbits
	.sectionflags	@""
	.align	4
.nv.constant0._Z15d_multmat_chainPP6MatrixS1_ii:
	.zero		920


//--------------------- .nv.constant0._Z14d_multmat_pairP6MatrixS0_S0_i --------------------------
	.section	.nv.constant0._Z14d_multmat_pairP6MatrixS0_S0_i,"a",@progbits
	.sectionflags	@""
	.align	4
.nv.constant0._Z14d_multmat_pairP6MatrixS0_S0_i:
	.zero		924


//--------------------- .nv.constant0._Z10d_printMatP6Matrix --------------------------
	.section	.nv.constant0._Z10d_printMatP6Matrix,"a",@progbits
	.sectionflags	@""
	.align	4
.nv.constant0._Z10d_printMatP6Matrix:
	.zero		904


//--------------------- SYMBOLS --------------------------

	.type		.nv.reservedSmem.offset0,@object
	.size		.nv.reservedSmem.offset0,0x4
	.type		vprintf,@function
